//
// Generated by NVIDIA NVVM Compiler
//
// Compiler Build ID: CL-36424714
// Cuda compilation tools, release 13.0, V13.0.88
// Based on NVVM 20.0.0
//

.version 9.0
.target sm_100
.address_size 64

	// .globl	_Z9meanImagePdS_ii
// _ZZ9meanImagePdS_iiE5sdata has been demoted

.visible .entry _Z9meanImagePdS_ii(
	.param .u64 .ptr .align 1 _Z9meanImagePdS_ii_param_0,
	.param .u64 .ptr .align 1 _Z9meanImagePdS_ii_param_1,
	.param .u32 _Z9meanImagePdS_ii_param_2,
	.param .u32 _Z9meanImagePdS_ii_param_3
)
{
	.reg .pred 	%p<34>;
	.reg .b32 	%r<102>;
	.reg .b64 	%rd<44>;
	.reg .b64 	%fd<45>;
	// demoted variable
	.shared .align 8 .b8 _ZZ9meanImagePdS_iiE5sdata[8192];
	ld.param.u64 	%rd4, [_Z9meanImagePdS_ii_param_0];
	ld.param.u64 	%rd5, [_Z9meanImagePdS_ii_param_1];
	ld.param.u32 	%r63, [_Z9meanImagePdS_ii_param_2];
	ld.param.u32 	%r64, [_Z9meanImagePdS_ii_param_3];
	cvta.to.global.u64 	%rd1, %rd4;
	cvta.to.global.u64 	%rd2, %rd5;
	mov.u32 	%r1, %tid.x;
	setp.ne.s32 	%p1, %r1, 0;
	@%p1 bra 	$L__BB0_2;
	mov.u32 	%r65, %ctaid.x;
	mul.wide.u32 	%rd6, %r65, 8;
	add.s64 	%rd7, %rd2, %rd6;
	mov.b64 	%rd8, 0;
	st.global.u64 	[%rd7], %rd8;
$L__BB0_2:
	setp.lt.s32 	%p2, %r64, 1;
	@%p2 bra 	$L__BB0_14;
	mov.u32 	%r67, %ctaid.x;
	mul.lo.s32 	%r2, %r63, %r67;
	mov.u32 	%r3, %ntid.x;
	shl.b32 	%r68, %r1, 3;
	mov.u32 	%r69, _ZZ9meanImagePdS_iiE5sdata;
	add.s32 	%r4, %r69, %r68;
	mul.wide.u32 	%rd9, %r67, 8;
	add.s64 	%rd3, %rd2, %rd9;
	mov.b32 	%r87, 0;
$L__BB0_4:
	mad.lo.s32 	%r6, %r87, %r3, %r1;
	setp.ge.u32 	%p3, %r6, %r63;
	mov.f64 	%fd44, 0d0000000000000000;
	@%p3 bra 	$L__BB0_6;
	add.s32 	%r70, %r6, %r2;
	mul.wide.u32 	%rd10, %r70, 8;
	add.s64 	%rd11, %rd1, %rd10;
	ld.global.f64 	%fd44, [%rd11];
$L__BB0_6:
	setp.lt.u32 	%p4, %r3, 2;
	st.shared.f64 	[%r4], %fd44;
	bar.sync 	0;
	@%p4 bra 	$L__BB0_11;
	mov.u32 	%r88, %r3;
$L__BB0_8:
	shr.u32 	%r8, %r88, 1;
	setp.ge.u32 	%p5, %r1, %r8;
	@%p5 bra 	$L__BB0_10;
	shl.b32 	%r71, %r8, 3;
	add.s32 	%r72, %r4, %r71;
	ld.shared.f64 	%fd5, [%r72];
	ld.shared.f64 	%fd6, [%r4];
	add.f64 	%fd7, %fd5, %fd6;
	st.shared.f64 	[%r4], %fd7;
$L__BB0_10:
	bar.sync 	0;
	setp.gt.u32 	%p6, %r88, 3;
	mov.u32 	%r88, %r8;
	@%p6 bra 	$L__BB0_8;
$L__BB0_11:
	setp.ne.s32 	%p7, %r1, 0;
	@%p7 bra 	$L__BB0_13;
	ld.shared.f64 	%fd8, [_ZZ9meanImagePdS_iiE5sdata];
	ld.global.f64 	%fd9, [%rd3];
	add.f64 	%fd10, %fd8, %fd9;
	st.global.f64 	[%rd3], %fd10;
$L__BB0_13:
	bar.sync 	0;
	add.s32 	%r87, %r87, 1;
	setp.ne.s32 	%p8, %r87, %r64;
	@%p8 bra 	$L__BB0_4;
$L__BB0_14:
	setp.ne.s32 	%p9, %r1, 0;
	@%p9 bra 	$L__BB0_16;
	mov.u32 	%r73, %ctaid.x;
	mul.wide.u32 	%rd12, %r73, 8;
	add.s64 	%rd13, %rd2, %rd12;
	ld.global.f64 	%fd11, [%rd13];
	cvt.rn.f64.s32 	%fd12, %r63;
	div.rn.f64 	%fd13, %fd11, %fd12;
	st.global.f64 	[%rd13], %fd13;
	st.shared.f64 	[_ZZ9meanImagePdS_iiE5sdata], %fd13;
$L__BB0_16:
	setp.lt.s32 	%p10, %r64, 1;
	bar.sync 	0;
	@%p10 bra 	$L__BB0_57;
	mov.u32 	%r75, %ctaid.x;
	mul.lo.s32 	%r10, %r63, %r75;
	mov.u32 	%r11, %ntid.x;
	ld.shared.f64 	%fd3, [_ZZ9meanImagePdS_iiE5sdata];
	and.b32  	%r12, %r64, 7;
	setp.lt.u32 	%p11, %r64, 8;
	mov.b32 	%r100, 0;
	@%p11 bra 	$L__BB0_36;
	and.b32  	%r100, %r64, 2147483640;
	neg.s32 	%r98, %r100;
	add.s32 	%r97, %r1, %r10;
	shl.b32 	%r16, %r11, 3;
	mad.lo.s32 	%r96, %r11, 7, %r97;
	mad.lo.s32 	%r95, %r11, 6, %r97;
	mad.lo.s32 	%r94, %r11, 5, %r97;
	shl.b32 	%r76, %r11, 2;
	add.s32 	%r93, %r97, %r76;
	mad.lo.s32 	%r92, %r11, 3, %r97;
	shl.b32 	%r77, %r11, 1;
	add.s32 	%r91, %r97, %r77;
	add.s32 	%r90, %r97, %r11;
	mov.u32 	%r89, %r1;
$L__BB0_19:
	.pragma "nounroll";
	setp.ge.u32 	%p12, %r89, %r63;
	@%p12 bra 	$L__BB0_21;
	mul.wide.u32 	%rd14, %r97, 8;
	add.s64 	%rd15, %rd1, %rd14;
	ld.global.f64 	%fd14, [%rd15];
	sub.f64 	%fd15, %fd14, %fd3;
	st.global.f64 	[%rd15], %fd15;
$L__BB0_21:
	add.s32 	%r34, %r11, %r89;
	setp.ge.u32 	%p13, %r34, %r63;
	@%p13 bra 	$L__BB0_23;
	mul.wide.u32 	%rd16, %r90, 8;
	add.s64 	%rd17, %rd1, %rd16;
	ld.global.f64 	%fd16, [%rd17];
	sub.f64 	%fd17, %fd16, %fd3;
	st.global.f64 	[%rd17], %fd17;
$L__BB0_23:
	add.s32 	%r35, %r11, %r34;
	setp.ge.u32 	%p14, %r35, %r63;
	@%p14 bra 	$L__BB0_25;
	mul.wide.u32 	%rd18, %r91, 8;
	add.s64 	%rd19, %rd1, %rd18;
	ld.global.f64 	%fd18, [%rd19];
	sub.f64 	%fd19, %fd18, %fd3;
	st.global.f64 	[%rd19], %fd19;
$L__BB0_25:
	add.s32 	%r36, %r11, %r35;
	setp.ge.u32 	%p15, %r36, %r63;
	@%p15 bra 	$L__BB0_27;
	mul.wide.u32 	%rd20, %r92, 8;
	add.s64 	%rd21, %rd1, %rd20;
	ld.global.f64 	%fd20, [%rd21];
	sub.f64 	%fd21, %fd20, %fd3;
	st.global.f64 	[%rd21], %fd21;
$L__BB0_27:
	add.s32 	%r37, %r11, %r36;
	setp.ge.u32 	%p16, %r37, %r63;
	@%p16 bra 	$L__BB0_29;
	mul.wide.u32 	%rd22, %r93, 8;
	add.s64 	%rd23, %rd1, %rd22;
	ld.global.f64 	%fd22, [%rd23];
	sub.f64 	%fd23, %fd22, %fd3;
	st.global.f64 	[%rd23], %fd23;
$L__BB0_29:
	add.s32 	%r38, %r11, %r37;
	setp.ge.u32 	%p17, %r38, %r63;
	@%p17 bra 	$L__BB0_31;
	mul.wide.u32 	%rd24, %r94, 8;
	add.s64 	%rd25, %rd1, %rd24;
	ld.global.f64 	%fd24, [%rd25];
	sub.f64 	%fd25, %fd24, %fd3;
	st.global.f64 	[%rd25], %fd25;
$L__BB0_31:
	add.s32 	%r39, %r11, %r38;
	setp.ge.u32 	%p18, %r39, %r63;
	@%p18 bra 	$L__BB0_33;
	mul.wide.u32 	%rd26, %r95, 8;
	add.s64 	%rd27, %rd1, %rd26;
	ld.global.f64 	%fd26, [%rd27];
	sub.f64 	%fd27, %fd26, %fd3;
	st.global.f64 	[%rd27], %fd27;
$L__BB0_33:
	add.s32 	%r78, %r11, %r39;
	setp.ge.u32 	%p19, %r78, %r63;
	@%p19 bra 	$L__BB0_35;
	mul.wide.u32 	%rd28, %r96, 8;
	add.s64 	%rd29, %rd1, %rd28;
	ld.global.f64 	%fd28, [%rd29];
	sub.f64 	%fd29, %fd28, %fd3;
	st.global.f64 	[%rd29], %fd29;
$L__BB0_35:
	add.s32 	%r98, %r98, 8;
	add.s32 	%r97, %r97, %r16;
	add.s32 	%r96, %r96, %r16;
	add.s32 	%r95, %r95, %r16;
	add.s32 	%r94, %r94, %r16;
	add.s32 	%r93, %r93, %r16;
	add.s32 	%r92, %r92, %r16;
	add.s32 	%r91, %r91, %r16;
	add.s32 	%r90, %r90, %r16;
	add.s32 	%r89, %r89, %r16;
	setp.ne.s32 	%p20, %r98, 0;
	@%p20 bra 	$L__BB0_19;
$L__BB0_36:
	setp.eq.s32 	%p21, %r12, 0;
	@%p21 bra 	$L__BB0_57;
	and.b32  	%r51, %r64, 3;
	setp.lt.u32 	%p22, %r12, 4;
	@%p22 bra 	$L__BB0_47;
	mad.lo.s32 	%r52, %r100, %r11, %r1;
	setp.ge.u32 	%p23, %r52, %r63;
	@%p23 bra 	$L__BB0_40;
	add.s32 	%r79, %r52, %r10;
	mul.wide.u32 	%rd30, %r79, 8;
	add.s64 	%rd31, %rd1, %rd30;
	ld.global.f64 	%fd30, [%rd31];
	sub.f64 	%fd31, %fd30, %fd3;
	st.global.f64 	[%rd31], %fd31;
$L__BB0_40:
	add.s32 	%r53, %r52, %r11;
	setp.ge.u32 	%p24, %r53, %r63;
	@%p24 bra 	$L__BB0_42;
	add.s32 	%r80, %r53, %r10;
	mul.wide.u32 	%rd32, %r80, 8;
	add.s64 	%rd33, %rd1, %rd32;
	ld.global.f64 	%fd32, [%rd33];
	sub.f64 	%fd33, %fd32, %fd3;
	st.global.f64 	[%rd33], %fd33;
$L__BB0_42:
	add.s32 	%r54, %r53, %r11;
	setp.ge.u32 	%p25, %r54, %r63;
	@%p25 bra 	$L__BB0_44;
	add.s32 	%r81, %r54, %r10;
	mul.wide.u32 	%rd34, %r81, 8;
	add.s64 	%rd35, %rd1, %rd34;
	ld.global.f64 	%fd34, [%rd35];
	sub.f64 	%fd35, %fd34, %fd3;
	st.global.f64 	[%rd35], %fd35;
$L__BB0_44:
	add.s32 	%r55, %r54, %r11;
	setp.ge.u32 	%p26, %r55, %r63;
	@%p26 bra 	$L__BB0_46;
	add.s32 	%r82, %r55, %r10;
	mul.wide.u32 	%rd36, %r82, 8;
	add.s64 	%rd37, %rd1, %rd36;
	ld.global.f64 	%fd36, [%rd37];
	sub.f64 	%fd37, %fd36, %fd3;
	st.global.f64 	[%rd37], %fd37;
$L__BB0_46:
	add.s32 	%r100, %r100, 4;
$L__BB0_47:
	setp.eq.s32 	%p27, %r51, 0;
	@%p27 bra 	$L__BB0_57;
	setp.eq.s32 	%p28, %r51, 1;
	@%p28 bra 	$L__BB0_54;
	mad.lo.s32 	%r58, %r100, %r11, %r1;
	setp.ge.u32 	%p29, %r58, %r63;
	@%p29 bra 	$L__BB0_51;
	add.s32 	%r83, %r58, %r10;
	mul.wide.u32 	%rd38, %r83, 8;
	add.s64 	%rd39, %rd1, %rd38;
	ld.global.f64 	%fd38, [%rd39];
	sub.f64 	%fd39, %fd38, %fd3;
	st.global.f64 	[%rd39], %fd39;
$L__BB0_51:
	add.s32 	%r59, %r58, %r11;
	setp.ge.u32 	%p30, %r59, %r63;
	@%p30 bra 	$L__BB0_53;
	add.s32 	%r84, %r59, %r10;
	mul.wide.u32 	%rd40, %r84, 8;
	add.s64 	%rd41, %rd1, %rd40;
	ld.global.f64 	%fd40, [%rd41];
	sub.f64 	%fd41, %fd40, %fd3;
	st.global.f64 	[%rd41], %fd41;
$L__BB0_53:
	add.s32 	%r100, %r100, 2;
$L__BB0_54:
	and.b32  	%r85, %r64, 1;
	setp.eq.b32 	%p31, %r85, 1;
	not.pred 	%p32, %p31;
	@%p32 bra 	$L__BB0_57;
	mad.lo.s32 	%r62, %r100, %r11, %r1;
	setp.ge.u32 	%p33, %r62, %r63;
	@%p33 bra 	$L__BB0_57;
	add.s32 	%r86, %r62, %r10;
	mul.wide.u32 	%rd42, %r86, 8;
	add.s64 	%rd43, %rd1, %rd42;
	ld.global.f64 	%fd42, [%rd43];
	sub.f64 	%fd43, %fd42, %fd3;
	st.global.f64 	[%rd43], %fd43;
$L__BB0_57:
	ret;

}
	// .globl	_Z11correlationPdS_iS_
.visible .entry _Z11correlationPdS_iS_(
	.param .u64 .ptr .align 1 _Z11correlationPdS_iS__param_0,
	.param .u64 .ptr .align 1 _Z11correlationPdS_iS__param_1,
	.param .u32 _Z11correlationPdS_iS__param_2,
	.param .u64 .ptr .align 1 _Z11correlationPdS_iS__param_3
)
{
	.reg .pred 	%p<2>;
	.reg .b32 	%r<14>;
	.reg .b64 	%rd<14>;
	.reg .b64 	%fd<5>;

	ld.param.u64 	%rd1, [_Z11correlationPdS_iS__param_0];
	ld.param.u64 	%rd2, [_Z11correlationPdS_iS__param_1];
	ld.param.u32 	%r4, [_Z11correlationPdS_iS__param_2];
	ld.param.u64 	%rd3, [_Z11correlationPdS_iS__param_3];
	mov.u32 	%r5, %ctaid.x;
	mov.u32 	%r6, %ntid.x;
	mov.u32 	%r7, %tid.x;
	mad.lo.s32 	%r1, %r5, %r6, %r7;
	mov.u32 	%r8, %ctaid.y;
	mov.u32 	%r9, %ntid.y;
	mov.u32 	%r10, %tid.y;
	mad.lo.s32 	%r11, %r8, %r9, %r10;
	max.s32 	%r12, %r1, %r11;
	setp.ge.s32 	%p1, %r12, %r4;
	@%p1 bra 	$L__BB1_2;
	cvta.to.global.u64 	%rd4, %rd1;
	cvta.to.global.u64 	%rd5, %rd3;
	cvta.to.global.u64 	%rd6, %rd2;
	mad.lo.s32 	%r13, %r4, %r1, %r11;
	mul.wide.s32 	%rd7, %r13, 8;
	add.s64 	%rd8, %rd4, %rd7;
	ld.global.f64 	%fd1, [%rd8];
	mul.wide.s32 	%rd9, %r1, 8;
	add.s64 	%rd10, %rd5, %rd9;
	ld.global.f64 	%fd2, [%rd10];
	mul.wide.u32 	%rd11, %r11, 8;
	add.s64 	%rd12, %rd5, %rd11;
	ld.global.f64 	%fd3, [%rd12];
	fma.rn.f64 	%fd4, %fd2, %fd3, %fd1;
	add.s64 	%rd13, %rd6, %rd7;
	st.global.f64 	[%rd13], %fd4;
$L__BB1_2:
	ret;

}
	// .globl	_Z10estimationPdS_Piii
.visible .entry _Z10estimationPdS_Piii(
	.param .u64 .ptr .align 1 _Z10estimationPdS_Piii_param_0,
	.param .u64 .ptr .align 1 _Z10estimationPdS_Piii_param_1,
	.param .u64 .ptr .align 1 _Z10estimationPdS_Piii_param_2,
	.param .u32 _Z10estimationPdS_Piii_param_3,
	.param .u32 _Z10estimationPdS_Piii_param_4
)
{
	.reg .pred 	%p<7>;
	.reg .b32 	%r<12>;
	.reg .b64 	%rd<10>;
	.reg .b64 	%fd<44>;

	ld.param.u64 	%rd4, [_Z10estimationPdS_Piii_param_0];
	ld.param.u64 	%rd5, [_Z10estimationPdS_Piii_param_1];
	ld.param.u64 	%rd6, [_Z10estimationPdS_Piii_param_2];
	ld.param.u32 	%r2, [_Z10estimationPdS_Piii_param_3];
	ld.param.u32 	%r3, [_Z10estimationPdS_Piii_param_4];
	cvta.to.global.u64 	%rd1, %rd6;
	mov.u32 	%r4, %ctaid.x;
	mov.u32 	%r5, %ntid.x;
	mov.u32 	%r6, %tid.x;
	mad.lo.s32 	%r1, %r4, %r5, %r6;
	setp.ge.s32 	%p1, %r1, %r3;
	@%p1 bra 	$L__BB2_11;
	cvta.to.global.u64 	%rd7, %rd4;
	cvta.to.global.u64 	%rd8, %rd5;
	mul.wide.s32 	%rd9, %r1, 8;
	add.s64 	%rd2, %rd7, %rd9;
	ld.global.f64 	%fd38, [%rd2];
	add.s64 	%rd3, %rd8, %rd9;
	ld.global.f64 	%fd39, [%rd3];
	mul.f64 	%fd20, %fd39, %fd39;
	fma.rn.f64 	%fd21, %fd38, %fd38, %fd20;
	add.f64 	%fd22, %fd21, %fd21;
	cvt.rn.f64.s32 	%fd23, %r2;
	div.rn.f64 	%fd24, %fd22, %fd23;
	sqrt.rn.f64 	%fd25, %fd24;
	mul.f64 	%fd3, %fd25, 0d3FF6A09E667F3BCD;
	mul.f64 	%fd26, %fd3, 0d3FECFF8A2529BAB2;
	sub.f64 	%fd27, %fd39, %fd38;
	setp.leu.f64 	%p2, %fd27, %fd26;
	@%p2 bra 	$L__BB2_3;
	atom.global.add.u32 	%r7, [%rd1], 1;
	ld.global.f64 	%fd39, [%rd3];
	ld.global.f64 	%fd38, [%rd2];
$L__BB2_3:
	mul.f64 	%fd28, %fd3, 0d3FFA51D2BA8948BD;
	sub.f64 	%fd29, %fd39, %fd38;
	setp.leu.f64 	%p3, %fd29, %fd28;
	@%p3 bra 	$L__BB2_5;
	atom.global.add.u32 	%r8, [%rd1+4], 1;
	ld.global.f64 	%fd39, [%rd3];
	ld.global.f64 	%fd38, [%rd2];
$L__BB2_5:
	mul.f64 	%fd30, %fd3, 0d40017B226816FD83;
	sub.f64 	%fd31, %fd39, %fd38;
	setp.leu.f64 	%p4, %fd31, %fd30;
	@%p4 bra 	$L__BB2_7;
	atom.global.add.u32 	%r9, [%rd1+8], 1;
	ld.global.f64 	%fd39, [%rd3];
	ld.global.f64 	%fd38, [%rd2];
$L__BB2_7:
	mul.f64 	%fd32, %fd3, 0d400509B60E6DFC66;
	sub.f64 	%fd33, %fd39, %fd38;
	setp.leu.f64 	%p5, %fd33, %fd32;
	@%p5 bra 	$L__BB2_9;
	atom.global.add.u32 	%r10, [%rd1+12], 1;
	ld.global.f64 	%fd39, [%rd3];
	ld.global.f64 	%fd38, [%rd2];
$L__BB2_9:
	mul.f64 	%fd34, %fd3, 0d40082038BA8BE34B;
	sub.f64 	%fd35, %fd39, %fd38;
	setp.leu.f64 	%p6, %fd35, %fd34;
	@%p6 bra 	$L__BB2_11;
	atom.global.add.u32 	%r11, [%rd1+16], 1;
$L__BB2_11:
	ret;

}


// ===== COMPILED SASS (sm_100) =====

	.target	sm_100

	.elftype	@"ET_EXEC"


//--------------------- .note.nv.tkinfo           --------------------------
	.section	.note.nv.tkinfo,"",@"SHT_NOTE"
	.sectionflags	@"SHF_NOTE_NV_TKINFO"
	.tkinfo
        /*0018*/ 	.word	0x00000002
        /*0030*/ 	.string	""
        /*0030*/ 	.string	"ptxas"
        /*0030*/ 	.string	"Cuda compilation tools, release 13.0, V13.0.88"
        /*0030*/ 	.string	"Build cuda_13.0.r13.0/compiler.36424714_0"
        /*0030*/ 	.string	"-arch sm_100 -m 64 "



//--------------------- .note.nv.cuinfo           --------------------------
	.section	.note.nv.cuinfo,"",@"SHT_NOTE"
	.sectionflags	@"SHF_NOTE_NV_CUINFO"
        /*0018*/ 	.short	0x0002
        /*001a*/ 	.short	0x0064
        /*001c*/ 	.short	0x0082
	.zero		2


//--------------------- .nv.info                  --------------------------
	.section	.nv.info,"",@"SHT_CUDA_INFO"
	.align	4


	//----- nvinfo : EIATTR_REGCOUNT
	.align		4
        /*0000*/ 	.byte	0x04, 0x2f
        /*0002*/ 	.short	(.L_1 - .L_0)
	.align		4
.L_0:
        /*0004*/ 	.word	index@(_Z9meanImagePdS_ii)
        /*0008*/ 	.word	0x00000020


	//----- nvinfo : EIATTR_FRAME_SIZE
	.align		4
.L_1:
        /*000c*/ 	.byte	0x04, 0x11
        /*000e*/ 	.short	(.L_3 - .L_2)
	.align		4
.L_2:
        /*0010*/ 	.word	index@($__internal_2_$__cuda_sm20_div_rn_f64_full)
        /*0014*/ 	.word	0x00000000


	//----- nvinfo : EIATTR_FRAME_SIZE
	.align		4
.L_3:
        /*0018*/ 	.byte	0x04, 0x11
        /*001a*/ 	.short	(.L_5 - .L_4)
	.align		4
.L_4:
        /*001c*/ 	.word	index@(_Z9meanImagePdS_ii)
        /*0020*/ 	.word	0x00000000


	//----- nvinfo : EIATTR_REGCOUNT
	.align		4
.L_5:
        /*0024*/ 	.byte	0x04, 0x2f
        /*0026*/ 	.short	(.L_7 - .L_6)
	.align		4
.L_6:
        /*0028*/ 	.word	index@(_Z11correlationPdS_iS_)
        /*002c*/ 	.word	0x00000010


	//----- nvinfo : EIATTR_FRAME_SIZE
	.align		4
.L_7:
        /*0030*/ 	.byte	0x04, 0x11
        /*0032*/ 	.short	(.L_9 - .L_8)
	.align		4
.L_8:
        /*0034*/ 	.word	index@(_Z11correlationPdS_iS_)
        /*0038*/ 	.word	0x00000000


	//----- nvinfo : EIATTR_REGCOUNT
	.align		4
.L_9:
        /*003c*/ 	.byte	0x04, 0x2f
        /*003e*/ 	.short	(.L_11 - .L_10)
	.align		4
.L_10:
        /*0040*/ 	.word	index@(_Z10estimationPdS_Piii)
        /*0044*/ 	.word	0x0000001e


	//----- nvinfo : EIATTR_FRAME_SIZE
	.align		4
.L_11:
        /*0048*/ 	.byte	0x04, 0x11
        /*004a*/ 	.short	(.L_13 - .L_12)
	.align		4
.L_12:
        /*004c*/ 	.word	index@($__internal_1_$__cuda_sm20_dsqrt_rn_f64_mediumpath_v1)
        /*0050*/ 	.word	0x00000000


	//----- nvinfo : EIATTR_FRAME_SIZE
	.align		4
.L_13:
        /*0054*/ 	.byte	0x04, 0x11
        /*0056*/ 	.short	(.L_15 - .L_14)
	.align		4
.L_14:
        /*0058*/ 	.word	index@($__internal_0_$__cuda_sm20_div_rn_f64_full)
        /*005c*/ 	.word	0x00000000


	//----- nvinfo : EIATTR_FRAME_SIZE
	.align		4
.L_15:
        /*0060*/ 	.byte	0x04, 0x11
        /*0062*/ 	.short	(.L_17 - .L_16)
	.align		4
.L_16:
        /*0064*/ 	.word	index@(_Z10estimationPdS_Piii)
        /*0068*/ 	.word	0x00000000


	//----- nvinfo : EIATTR_MIN_STACK_SIZE
	.align		4
.L_17:
        /*006c*/ 	.byte	0x04, 0x12
        /*006e*/ 	.short	(.L_19 - .L_18)
	.align		4
.L_18:
        /*0070*/ 	.word	index@(_Z10estimationPdS_Piii)
        /*0074*/ 	.word	0x00000000


	//----- nvinfo : EIATTR_MIN_STACK_SIZE
	.align		4
.L_19:
        /*0078*/ 	.byte	0x04, 0x12
        /*007a*/ 	.short	(.L_21 - .L_20)
	.align		4
.L_20:
        /*007c*/ 	.word	index@(_Z11correlationPdS_iS_)
        /*0080*/ 	.word	0x00000000


	//----- nvinfo : EIATTR_MIN_STACK_SIZE
	.align		4
.L_21:
        /*0084*/ 	.byte	0x04, 0x12
        /*0086*/ 	.short	(.L_23 - .L_22)
	.align		4
.L_22:
        /*0088*/ 	.word	index@(_Z9meanImagePdS_ii)
        /*008c*/ 	.word	0x00000000
.L_23:


//--------------------- .nv.compat                --------------------------
	.section	.nv.compat,"",@"SHT_CUDA_COMPAT_INFO"
	.align	4
        /*0000*/ 	.byte	0x02, 0x09, 0x00, 0x00, 0x02, 0x02, 0x01, 0x00, 0x02, 0x05, 0x05, 0x00, 0x03, 0x07, 0x01, 0x01
        /*0010*/ 	.byte	0x02, 0x03, 0x00, 0x00, 0x02, 0x06, 0x01, 0x00, 0x04, 0x0b, 0x08, 0x00, 0x01, 0x00, 0x00, 0x00
        /*0020*/ 	.byte	0x00, 0x00, 0x00, 0x00


//--------------------- .nv.info._Z10estimationPdS_Piii --------------------------
	.section	.nv.info._Z10estimationPdS_Piii,"",@"SHT_CUDA_INFO"
	.sectionflags	@""
	.align	4


	//----- nvinfo : EIATTR_CUDA_API_VERSION
	.align		4
        /*0000*/ 	.byte	0x04, 0x37
        /*0002*/ 	.short	(.L_25 - .L_24)
.L_24:
        /*0004*/ 	.word	0x00000082


	//----- nvinfo : EIATTR_KPARAM_INFO
	.align		4
.L_25:
        /*0008*/ 	.byte	0x04, 0x17
        /*000a*/ 	.short	(.L_27 - .L_26)
.L_26:
        /*000c*/ 	.word	0x00000000
        /*0010*/ 	.short	0x0004
        /*0012*/ 	.short	0x001c
        /*0014*/ 	.byte	0x00, 0xf0, 0x11, 0x00


	//----- nvinfo : EIATTR_KPARAM_INFO
	.align		4
.L_27:
        /*0018*/ 	.byte	0x04, 0x17
        /*001a*/ 	.short	(.L_29 - .L_28)
.L_28:
        /*001c*/ 	.word	0x00000000
        /*0020*/ 	.short	0x0003
        /*0022*/ 	.short	0x0018
        /*0024*/ 	.byte	0x00, 0xf0, 0x11, 0x00


	//----- nvinfo : EIATTR_KPARAM_INFO
	.align		4
.L_29:
        /*0028*/ 	.byte	0x04, 0x17
        /*002a*/ 	.short	(.L_31 - .L_30)
.L_30:
        /*002c*/ 	.word	0x00000000
        /*0030*/ 	.short	0x0002
        /*0032*/ 	.short	0x0010
        /*0034*/ 	.byte	0x00, 0xf5, 0x21, 0x00


	//----- nvinfo : EIATTR_KPARAM_INFO
	.align		4
.L_31:
        /*0038*/ 	.byte	0x04, 0x17
        /*003a*/ 	.short	(.L_33 - .L_32)
.L_32:
        /*003c*/ 	.word	0x00000000
        /*0040*/ 	.short	0x0001
        /*0042*/ 	.short	0x0008
        /*0044*/ 	.byte	0x00, 0xf5, 0x21, 0x00


	//----- nvinfo : EIATTR_KPARAM_INFO
	.align		4
.L_33:
        /*0048*/ 	.byte	0x04, 0x17
        /*004a*/ 	.short	(.L_35 - .L_34)
.L_34:
        /*004c*/ 	.word	0x00000000
        /*0050*/ 	.short	0x0000
        /*0052*/ 	.short	0x0000
        /*0054*/ 	.byte	0x00, 0xf5, 0x21, 0x00


	//----- nvinfo : EIATTR_SPARSE_MMA_MASK
	.align		4
.L_35:
        /*0058*/ 	.byte	0x03, 0x50
        /*005a*/ 	.short	0x0000


	//----- nvinfo : EIATTR_MAXREG_COUNT
	.align		4
        /*005c*/ 	.byte	0x03, 0x1b
        /*005e*/ 	.short	0x00ff


	//----- nvinfo : EIATTR_MERCURY_ISA_VERSION
	.align		4
        /*0060*/ 	.byte	0x03, 0x5f
        /*0062*/ 	.short	0x0101


	//----- nvinfo : EIATTR_INT_WARP_WIDE_INSTR_OFFSETS
	.align		4
        /*0064*/ 	.byte	0x04, 0x31
        /*0066*/ 	.short	(.L_37 - .L_36)


	//   ....[0]....
.L_36:
        /*0068*/ 	.word	0x00000480


	//   ....[1]....
        /*006c*/ 	.word	0x00000600


	//   ....[2]....
        /*0070*/ 	.word	0x00000700


	//   ....[3]....
        /*0074*/ 	.word	0x00000800


	//   ....[4]....
        /*0078*/ 	.word	0x000008f0


	//----- nvinfo : EIATTR_VRC_CTA_INIT_COUNT
	.align		4
.L_37:
        /*007c*/ 	.byte	0x02, 0x4a
	.zero		1
	.zero		1


	//----- nvinfo : EIATTR_EXIT_INSTR_OFFSETS
	.align		4
        /*0080*/ 	.byte	0x04, 0x1c
        /*0082*/ 	.short	(.L_39 - .L_38)


	//   ....[0]....
.L_38:
        /*0084*/ 	.word	0x00000070


	//   ....[1]....
        /*0088*/ 	.word	0x000008d0


	//   ....[2]....
        /*008c*/ 	.word	0x00000940


	//----- nvinfo : EIATTR_CRS_STACK_SIZE
	.align		4
.L_39:
        /*0090*/ 	.byte	0x04, 0x1e
        /*0092*/ 	.short	(.L_41 - .L_40)
.L_40:
        /*0094*/ 	.word	0x00000000


	//----- nvinfo : EIATTR_CBANK_PARAM_SIZE
	.align		4
.L_41:
        /*0098*/ 	.byte	0x03, 0x19
        /*009a*/ 	.short	0x0020


	//----- nvinfo : EIATTR_PARAM_CBANK
	.align		4
        /*009c*/ 	.byte	0x04, 0x0a
        /*009e*/ 	.short	(.L_43 - .L_42)
	.align		4
.L_42:
        /*00a0*/ 	.word	index@(.nv.constant0._Z10estimationPdS_Piii)
        /*00a4*/ 	.short	0x0380
        /*00a6*/ 	.short	0x0020


	//----- nvinfo : EIATTR_SW_WAR
	.align		4
.L_43:
        /*00a8*/ 	.byte	0x04, 0x36
        /*00aa*/ 	.short	(.L_45 - .L_44)
.L_44:
        /*00ac*/ 	.word	0x00000008
.L_45:


//--------------------- .nv.info._Z11correlationPdS_iS_ --------------------------
	.section	.nv.info._Z11correlationPdS_iS_,"",@"SHT_CUDA_INFO"
	.sectionflags	@""
	.align	4


	//----- nvinfo : EIATTR_CUDA_API_VERSION
	.align		4
        /*0000*/ 	.byte	0x04, 0x37
        /*0002*/ 	.short	(.L_47 - .L_46)
.L_46:
        /*0004*/ 	.word	0x00000082


	//----- nvinfo : EIATTR_KPARAM_INFO
	.align		4
.L_47:
        /*0008*/ 	.byte	0x04, 0x17
        /*000a*/ 	.short	(.L_49 - .L_48)
.L_48:
        /*000c*/ 	.word	0x00000000
        /*0010*/ 	.short	0x0003
        /*0012*/ 	.short	0x0018
        /*0014*/ 	.byte	0x00, 0xf5, 0x21, 0x00


	//----- nvinfo : EIATTR_KPARAM_INFO
	.align		4
.L_49:
        /*0018*/ 	.byte	0x04, 0x17
        /*001a*/ 	.short	(.L_51 - .L_50)
.L_50:
        /*001c*/ 	.word	0x00000000
        /*0020*/ 	.short	0x0002
        /*0022*/ 	.short	0x0010
        /*0024*/ 	.byte	0x00, 0xf0, 0x11, 0x00


	//----- nvinfo : EIATTR_KPARAM_INFO
	.align		4
.L_51:
        /*0028*/ 	.byte	0x04, 0x17
        /*002a*/ 	.short	(.L_53 - .L_52)
.L_52:
        /*002c*/ 	.word	0x00000000
        /*0030*/ 	.short	0x0001
        /*0032*/ 	.short	0x0008
        /*0034*/ 	.byte	0x00, 0xf5, 0x21, 0x00


	//----- nvinfo : EIATTR_KPARAM_INFO
	.align		4
.L_53:
        /*0038*/ 	.byte	0x04, 0x17
        /*003a*/ 	.short	(.L_55 - .L_54)
.L_54:
        /*003c*/ 	.word	0x00000000
        /*0040*/ 	.short	0x0000
        /*0042*/ 	.short	0x0000
        /*0044*/ 	.byte	0x00, 0xf5, 0x21, 0x00


	//----- nvinfo : EIATTR_SPARSE_MMA_MASK
	.align		4
.L_55:
        /*0048*/ 	.byte	0x03, 0x50
        /*004a*/ 	.short	0x0000


	//----- nvinfo : EIATTR_MAXREG_COUNT
	.align		4
        /*004c*/ 	.byte	0x03, 0x1b
        /*004e*/ 	.short	0x00ff


	//----- nvinfo : EIATTR_MERCURY_ISA_VERSION
	.align		4
        /*0050*/ 	.byte	0x03, 0x5f
        /*0052*/ 	.short	0x0101


	//----- nvinfo : EIATTR_VRC_CTA_INIT_COUNT
	.align		4
        /*0054*/ 	.byte	0x02, 0x4a
	.zero		1
	.zero		1


	//----- nvinfo : EIATTR_EXIT_INSTR_OFFSETS
	.align		4
        /*0058*/ 	.byte	0x04, 0x1c
        /*005a*/ 	.short	(.L_57 - .L_56)


	//   ....[0]....
.L_56:
        /*005c*/ 	.word	0x000000c0


	//   ....[1]....
        /*0060*/ 	.word	0x000001b0


	//----- nvinfo : EIATTR_CBANK_PARAM_SIZE
	.align		4
.L_57:
        /*0064*/ 	.byte	0x03, 0x19
        /*0066*/ 	.short	0x0020


	//----- nvinfo : EIATTR_PARAM_CBANK
	.align		4
        /*0068*/ 	.byte	0x04, 0x0a
        /*006a*/ 	.short	(.L_59 - .L_58)
	.align		4
.L_58:
        /*006c*/ 	.word	index@(.nv.constant0._Z11correlationPdS_iS_)
        /*0070*/ 	.short	0x0380
        /*0072*/ 	.short	0x0020


	//----- nvinfo : EIATTR_SW_WAR
	.align		4
.L_59:
        /*0074*/ 	.byte	0x04, 0x36
        /*0076*/ 	.short	(.L_61 - .L_60)
.L_60:
        /*0078*/ 	.word	0x00000008
.L_61:


//--------------------- .nv.info._Z9meanImagePdS_ii --------------------------
	.section	.nv.info._Z9meanImagePdS_ii,"",@"SHT_CUDA_INFO"
	.sectionflags	@""
	.align	4


	//----- nvinfo : EIATTR_CUDA_API_VERSION
	.align		4
        /*0000*/ 	.byte	0x04, 0x37
        /*0002*/ 	.short	(.L_63 - .L_62)
.L_62:
        /*0004*/ 	.word	0x00000082


	//----- nvinfo : EIATTR_KPARAM_INFO
	.align		4
.L_63:
        /*0008*/ 	.byte	0x04, 0x17
        /*000a*/ 	.short	(.L_65 - .L_64)
.L_64:
        /*000c*/ 	.word	0x00000000
        /*0010*/ 	.short	0x0003
        /*0012*/ 	.short	0x0014
        /*0014*/ 	.byte	0x00, 0xf0, 0x11, 0x00


	//----- nvinfo : EIATTR_KPARAM_INFO
	.align		4
.L_65:
        /*0018*/ 	.byte	0x04, 0x17
        /*001a*/ 	.short	(.L_67 - .L_66)
.L_66:
        /*001c*/ 	.word	0x00000000
        /*0020*/ 	.short	0x0002
        /*0022*/ 	.short	0x0010
        /*0024*/ 	.byte	0x00, 0xf0, 0x11, 0x00


	//----- nvinfo : EIATTR_KPARAM_INFO
	.align		4
.L_67:
        /*0028*/ 	.byte	0x04, 0x17
        /*002a*/ 	.short	(.L_69 - .L_68)
.L_68:
        /*002c*/ 	.word	0x00000000
        /*0030*/ 	.short	0x0001
        /*0032*/ 	.short	0x0008
        /*0034*/ 	.byte	0x00, 0xf5, 0x21, 0x00


	//----- nvinfo : EIATTR_KPARAM_INFO
	.align		4
.L_69:
        /*0038*/ 	.byte	0x04, 0x17
        /*003a*/ 	.short	(.L_71 - .L_70)
.L_70:
        /*003c*/ 	.word	0x00000000
        /*0040*/ 	.short	0x0000
        /*0042*/ 	.short	0x0000
        /*0044*/ 	.byte	0x00, 0xf5, 0x21, 0x00


	//----- nvinfo : EIATTR_SPARSE_MMA_MASK
	.align		4
.L_71:
        /*0048*/ 	.byte	0x03, 0x50
        /*004a*/ 	.short	0x0000


	//----- nvinfo : EIATTR_MAXREG_COUNT
	.align		4
        /*004c*/ 	.byte	0x03, 0x1b
        /*004e*/ 	.short	0x00ff


	//----- nvinfo : EIATTR_NUM_BARRIERS
	.align		4
        /*0050*/ 	.byte	0x02, 0x4c
        /*0052*/ 	.byte	0x01
	.zero		1


	//----- nvinfo : EIATTR_MERCURY_ISA_VERSION
	.align		4
        /*0054*/ 	.byte	0x03, 0x5f
        /*0056*/ 	.short	0x0101


	//----- nvinfo : EIATTR_VRC_CTA_INIT_COUNT
	.align		4
        /*0058*/ 	.byte	0x02, 0x4a
	.zero		1
	.zero		1


	//----- nvinfo : EIATTR_EXIT_INSTR_OFFSETS
	.align		4
        /*005c*/ 	.byte	0x04, 0x1c
        /*005e*/ 	.short	(.L_73 - .L_72)


	//   ....[0]....
.L_72:
        /*0060*/ 	.word	0x000005f0


	//   ....[1]....
        /*0064*/ 	.word	0x00000bb0


	//   ....[2]....
        /*0068*/ 	.word	0x00000e30


	//   ....[3]....
        /*006c*/ 	.word	0x00000fa0


	//   ....[4]....
        /*0070*/ 	.word	0x00000fe0


	//   ....[5]....
        /*0074*/ 	.word	0x00001050


	//----- nvinfo : EIATTR_CRS_STACK_SIZE
	.align		4
.L_73:
        /*0078*/ 	.byte	0x04, 0x1e
        /*007a*/ 	.short	(.L_75 - .L_74)
.L_74:
        /*007c*/ 	.word	0x00000000


	//----- nvinfo : EIATTR_CBANK_PARAM_SIZE
	.align		4
.L_75:
        /*0080*/ 	.byte	0x03, 0x19
        /*0082*/ 	.short	0x0018


	//----- nvinfo : EIATTR_PARAM_CBANK
	.align		4
        /*0084*/ 	.byte	0x04, 0x0a
        /*0086*/ 	.short	(.L_77 - .L_76)
	.align		4
.L_76:
        /*0088*/ 	.word	index@(.nv.constant0._Z9meanImagePdS_ii)
        /*008c*/ 	.short	0x0380
        /*008e*/ 	.short	0x0018


	//----- nvinfo : EIATTR_SW_WAR
	.align		4
.L_77:
        /*0090*/ 	.byte	0x04, 0x36
        /*0092*/ 	.short	(.L_79 - .L_78)
.L_78:
        /*0094*/ 	.word	0x00000008
.L_79:


//--------------------- .nv.callgraph             --------------------------
	.section	.nv.callgraph,"",@"SHT_CUDA_CALLGRAPH"
	.align	4
	.sectionentsize	8
	.align		4
        /*0000*/ 	.word	0x00000000
	.align		4
        /*0004*/ 	.word	0xffffffff
	.align		4
        /*0008*/ 	.word	0x00000000
	.align		4
        /*000c*/ 	.word	0xfffffffe
	.align		4
        /*0010*/ 	.word	0x00000000
	.align		4
        /*0014*/ 	.word	0xfffffffd
	.align		4
        /*0018*/ 	.word	0x00000000
	.align		4
        /*001c*/ 	.word	0xfffffffc


//--------------------- .text._Z10estimationPdS_Piii --------------------------
	.section	.text._Z10estimationPdS_Piii,"ax",@progbits
	.align	128
        .global         _Z10estimationPdS_Piii
        .type           _Z10estimationPdS_Piii,@function
        .size           _Z10estimationPdS_Piii,(.L_x_45 - _Z10estimationPdS_Piii)
        .other          _Z10estimationPdS_Piii,@"STO_CUDA_ENTRY STV_DEFAULT"
_Z10estimationPdS_Piii:
.text._Z10estimationPdS_Piii:
[----:B------:R-:W-:Y:S01]  /*0000*/  LDC R1, c[0x0][0x37c] ;  /* 0x0000df00ff017b82 */ /* 0x000fe20000000800 */
[----:B------:R-:W0:Y:S07]  /*0010*/  S2R R0, SR_TID.X ;  /* 0x0000000000007919 */ /* 0x000e2e0000002100 */
[----:B------:R-:W0:Y:S01]  /*0020*/  S2UR UR4, SR_CTAID.X ;  /* 0x00000000000479c3 */ /* 0x000e220000002500 */
[----:B------:R-:W1:Y:S07]  /*0030*/  LDCU UR5, c[0x0][0x39c] ;  /* 0x00007380ff0577ac */ /* 0x000e6e0008000800 */
[----:B------:R-:W0:Y:S02]  /*0040*/  LDC R3, c[0x0][0x360] ;  /* 0x0000d800ff037b82 */ /* 0x000e240000000800 */
[----:B0-----:R-:W-:-:S05]  /*0050*/  IMAD R3, R3, UR4, R0 ;  /* 0x0000000403037c24 */ /* 0x001fca000f8e0200 */
[----:B-1----:R-:W-:-:S13]  /*0060*/  ISETP.GE.AND P0, PT, R3, UR5, PT ;  /* 0x0000000503007c0c */ /* 0x002fda000bf06270 */
[----:B------:R-:W-:Y:S05]  /*0070*/  @P0 EXIT ;  /* 0x000000000000094d */ /* 0x000fea0003800000 */
[----:B------:R-:W0:Y:S01]  /*0080*/  LDC.64 R16, c[0x0][0x388] ;  /* 0x0000e200ff107b82 */ /* 0x000e220000000a00 */
[----:B------:R-:W1:Y:S01]  /*0090*/  LDCU.64 UR8, c[0x0][0x358] ;  /* 0x00006b00ff0877ac */ /* 0x000e620008000a00 */
[----:B------:R-:W2:Y:S06]  /*00a0*/  LDCU UR4, c[0x0][0x398] ;  /* 0x00007300ff0477ac */ /* 0x000eac0008000800 */
[----:B------:R-:W3:Y:S01]  /*00b0*/  LDC.64 R12, c[0x0][0x380] ;  /* 0x0000e000ff0c7b82 */ /* 0x000ee20000000a00 */
[----:B0-----:R-:W-:-:S05]  /*00c0*/  IMAD.WIDE R16, R3, 0x8, R16 ;  /* 0x0000000803107825 */ /* 0x001fca00078e0210 */
[----:B-1----:R-:W4:Y:S01]  /*00d0*/  LDG.E.64 R14, desc[UR8][R16.64] ;  /* 0x00000008100e7981 */ /* 0x002f22000c1e1b00 */
[----:B---3--:R-:W-:-:S05]  /*00e0*/  IMAD.WIDE R12, R3, 0x8, R12 ;  /* 0x00000008030c7825 */ /* 0x008fca00078e020c */
[----:B------:R-:W3:Y:S01]  /*00f0*/  LDG.E.64 R10, desc[UR8][R12.64] ;  /* 0x000000080c0a7981 */ /* 0x000ee2000c1e1b00 */
[----:B--2---:R-:W0:Y:S01]  /*0100*/  I2F.F64 R6, UR4 ;  /* 0x0000000400067d12 */ /* 0x004e220008201c00 */
[----:B------:R-:W-:Y:S01]  /*0110*/  IMAD.MOV.U32 R4, RZ, RZ, 0x1 ;  /* 0x00000001ff047424 */ /* 0x000fe200078e00ff */
[----:B------:R-:W-:Y:S06]  /*0120*/  BSSY.RECONVERGENT B0, `(.L_x_0) ;  /* 0x0000015000007945 */ /* 0x000fec0003800200 */
[----:B0-----:R-:W0:Y:S02]  /*0130*/  MUFU.RCP64H R5, R7 ;  /* 0x0000000700057308 */ /* 0x001e240000001800 */
[----:B0-----:R-:W-:-:S08]  /*0140*/  DFMA R2, -R6, R4, 1 ;  /* 0x3ff000000602742b */ /* 0x001fd00000000104 */
[----:B------:R-:W-:-:S08]  /*0150*/  DFMA R8, R2, R2, R2 ;  /* 0x000000020208722b */ /* 0x000fd00000000002 */
[----:B------:R-:W-:-:S08]  /*0160*/  DFMA R8, R4, R8, R4 ;  /* 0x000000080408722b */ /* 0x000fd00000000004 */
[----:B------:R-:W-:-:S08]  /*0170*/  DFMA R18, -R6, R8, 1 ;  /* 0x3ff000000612742b */ /* 0x000fd00000000108 */
[----:B------:R-:W-:Y:S02]  /*0180*/  DFMA R18, R8, R18, R8 ;  /* 0x000000120812722b */ /* 0x000fe40000000008 */
[----:B----4-:R-:W-:-:S08]  /*0190*/  DMUL R2, R14, R14 ;  /* 0x0000000e0e027228 */ /* 0x010fd00000000000 */
[----:B---3--:R-:W-:-:S08]  /*01a0*/  DFMA R2, R10, R10, R2 ;  /* 0x0000000a0a02722b */ /* 0x008fd00000000002 */
[----:B------:R-:W-:-:S08]  /*01b0*/  DADD R4, R2, R2 ;  /* 0x0000000002047229 */ /* 0x000fd00000000002 */
[----:B------:R-:W-:Y:S02]  /*01c0*/  DMUL R2, R4, R18 ;  /* 0x0000001204027228 */ /* 0x000fe40000000000 */
[----:B------:R-:W-:-:S06]  /*01d0*/  FSETP.GEU.AND P1, PT, |R5|, 6.5827683646048100446e-37, PT ;  /* 0x036000000500780b */ /* 0x000fcc0003f2e200 */
[----:B------:R-:W-:-:S08]  /*01e0*/  DFMA R8, -R6, R2, R4 ;  /* 0x000000020608722b */ /* 0x000fd00000000104 */
[----:B------:R-:W-:-:S10]  /*01f0*/  DFMA R2, R18, R8, R2 ;  /* 0x000000081202722b */ /* 0x000fd40000000002 */
[----:B------:R-:W-:-:S05]  /*0200*/  FFMA R0, RZ, R7, R3 ;  /* 0x00000007ff007223 */ /* 0x000fca0000000003 */
[----:B------:R-:W-:-:S13]  /*0210*/  FSETP.GT.AND P0, PT, |R0|, 1.469367938527859385e-39, PT ;  /* 0x001000000000780b */ /* 0x000fda0003f04200 */
[----:B------:R-:W-:Y:S05]  /*0220*/  @P0 BRA P1, `(.L_x_1) ;  /* 0x0000000000100947 */ /* 0x000fea0000800000 */
[----:B------:R-:W-:-:S07]  /*0230*/  MOV R0, 0x250 ;  /* 0x0000025000007802 */ /* 0x000fce0000000f00 */
[----:B------:R-:W-:Y:S05]  /*0240*/  CALL.REL.NOINC `($__internal_0_$__cuda_sm20_div_rn_f64_full) ;  /* 0x0000000400c07944 */ /* 0x000fea0003c00000 */
[----:B------:R-:W-:Y:S02]  /*0250*/  IMAD.MOV.U32 R2, RZ, RZ, R4 ;  /* 0x000000ffff027224 */ /* 0x000fe400078e0004 */
[----:B------:R-:W-:-:S07]  /*0260*/  IMAD.MOV.U32 R3, RZ, RZ, R5 ;  /* 0x000000ffff037224 */ /* 0x000fce00078e0005 */
.L_x_1:
[----:B------:R-:W-:Y:S05]  /*0270*/  BSYNC.RECONVERGENT B0 ;  /* 0x0000000000007941 */ /* 0x000fea0003800200 */
.L_x_0:
[----:B------:R-:W0:Y:S01]  /*0280*/  MUFU.RSQ64H R5, R3 ;  /* 0x0000000300057308 */ /* 0x000e220000001c00 */
[----:B------:R-:W-:Y:S01]  /*0290*/  VIADD R4, R3, 0xfcb00000 ;  /* 0xfcb0000003047836 */ /* 0x000fe20000000000 */
[----:B------:R-:W-:Y:S01]  /*02a0*/  BSSY.RECONVERGENT B0, `(.L_x_2) ;  /* 0x0000011000007945 */ /* 0x000fe20003800200 */
[----:B------:R-:W-:Y:S02]  /*02b0*/  IMAD.MOV.U32 R8, RZ, RZ, 0x0 ;  /* 0x00000000ff087424 */ /* 0x000fe400078e00ff */
[----:B------:R-:W-:Y:S01]  /*02c0*/  IMAD.MOV.U32 R9, RZ, RZ, 0x3fd80000 ;  /* 0x3fd80000ff097424 */ /* 0x000fe200078e00ff */
[----:B------:R-:W-:Y:S01]  /*02d0*/  ISETP.GE.U32.AND P0, PT, R4, 0x7ca00000, PT ;  /* 0x7ca000000400780c */ /* 0x000fe20003f06070 */
[----:B0-----:R-:W-:-:S08]  /*02e0*/  DMUL R6, R4, R4 ;  /* 0x0000000404067228 */ /* 0x001fd00000000000 */
[----:B------:R-:W-:-:S08]  /*02f0*/  DFMA R6, -R6, R2, 1 ;  /* 0x3ff000000606742b */ /* 0x000fd00000000102 */
[----:B------:R-:W-:Y:S02]  /*0300*/  DFMA R8, R6, R8, 0.5 ;  /* 0x3fe000000608742b */ /* 0x000fe40000000008 */
[----:B------:R-:W-:-:S08]  /*0310*/  DMUL R6, R4, R6 ;  /* 0x0000000604067228 */ /* 0x000fd00000000000 */
[----:B------:R-:W-:-:S08]  /*0320*/  DFMA R22, R8, R6, R4 ;  /* 0x000000060816722b */ /* 0x000fd00000000004 */
[----:B------:R-:W-:Y:S02]  /*0330*/  DMUL R6, R22, R2 ;  /* 0x0000000216067228 */ /* 0x000fe40000000000 */
[----:B------:R-:W-:Y:S02]  /*0340*/  VIADD R21, R23, 0xfff00000 ;  /* 0xfff0000017157836 */ /* 0x000fe40000000000 */
[----:B------:R-:W-:-:S04]  /*0350*/  IMAD.MOV.U32 R20, RZ, RZ, R22 ;  /* 0x000000ffff147224 */ /* 0x000fc800078e0016 */
[----:B------:R-:W-:-:S08]  /*0360*/  DFMA R8, R6, -R6, R2 ;  /* 0x800000060608722b */ /* 0x000fd00000000002 */
[----:B------:R-:W-:Y:S01]  /*0370*/  DFMA R18, R8, R20, R6 ;  /* 0x000000140812722b */ /* 0x000fe20000000006 */
[----:B------:R-:W-:Y:S10]  /*0380*/  @!P0 BRA `(.L_x_3) ;  /* 0x0000000000088947 */ /* 0x000ff40003800000 */
[----:B------:R-:W-:-:S07]  /*0390*/  MOV R0, 0x3b0 ;  /* 0x000003b000007802 */ /* 0x000fce0000000f00 */
[----:B------:R-:W-:Y:S05]  /*03a0*/  CALL.REL.NOINC `($__internal_1_$__cuda_sm20_dsqrt_rn_f64_mediumpath_v1) ;  /* 0x0000000800dc7944 */ /* 0x000fea0003c00000 */
.L_x_3:
[----:B------:R-:W-:Y:S05]  /*03b0*/  BSYNC.RECONVERGENT B0 ;  /* 0x0000000000007941 */ /* 0x000fea0003800200 */
.L_x_2:
[----:B------:R-:W-:Y:S01]  /*03c0*/  UMOV UR4, 0x667f3bcd ;  /* 0x667f3bcd00047882 */ /* 0x000fe20000000000 */
[----:B------:R-:W-:Y:S01]  /*03d0*/  UMOV UR5, 0x3ff6a09e ;  /* 0x3ff6a09e00057882 */ /* 0x000fe20000000000 */
[----:B------:R-:W-:Y:S01]  /*03e0*/  DADD R6, -R10, R14 ;  /* 0x000000000a067229 */ /* 0x000fe2000000010e */
[----:B------:R-:W-:Y:S01]  /*03f0*/  BSSY.RECONVERGENT B0, `(.L_x_4) ;  /* 0x0000010000007945 */ /* 0x000fe20003800200 */
[----:B------:R-:W-:Y:S01]  /*0400*/  DMUL R2, R18, UR4 ;  /* 0x0000000412027c28 */ /* 0x000fe20008000000 */
[----:B------:R-:W-:Y:S01]  /*0410*/  UMOV UR4, 0x2529bab2 ;  /* 0x2529bab200047882 */ /* 0x000fe20000000000 */
[----:B------:R-:W-:-:S06]  /*0420*/  UMOV UR5, 0x3fecff8a ;  /* 0x3fecff8a00057882 */ /* 0x000fcc0000000000 */
[----:B------:R-:W-:-:S08]  /*0430*/  DMUL R4, R2, UR4 ;  /* 0x0000000402047c28 */ /* 0x000fd00008000000 */
[----:B------:R-:W-:-:S14]  /*0440*/  DSETP.GT.AND P0, PT, R6, R4, PT ;  /* 0x000000040600722a */ /* 0x000fdc0003f04000 */
[----:B------:R-:W-:Y:S05]  /*0450*/  @!P0 BRA `(.L_x_5) ;  /* 0x0000000000248947 */ /* 0x000fea0003800000 */
[----:B------:R-:W0:Y:S01]  /*0460*/  S2R R0, SR_LANEID ;  /* 0x0000000000007919 */ /* 0x000e220000000000 */
[----:B------:R-:W1:Y:S01]  /*0470*/  LDC.64 R4, c[0x0][0x390] ;  /* 0x0000e400ff047b82 */ /* 0x000e620000000a00 */
[----:B------:R-:W-:Y:S02]  /*0480*/  VOTEU.ANY UR4, UPT, PT ;  /* 0x0000000000047886 */ /* 0x000fe400038e0100 */
[----:B------:R-:W-:Y:S02]  /*0490*/  UFLO.U32 UR5, UR4 ;  /* 0x00000004000572bd */ /* 0x000fe400080e0000 */
[----:B------:R-:W1:Y:S04]  /*04a0*/  POPC R7, UR4 ;  /* 0x0000000400077d09 */ /* 0x000e680008000000 */
[----:B0-----:R-:W-:-:S13]  /*04b0*/  ISETP.EQ.U32.AND P0, PT, R0, UR5, PT ;  /* 0x0000000500007c0c */ /* 0x001fda000bf02070 */
[----:B-1----:R0:W-:Y:S04]  /*04c0*/  @P0 REDG.E.ADD.STRONG.GPU desc[UR8][R4.64], R7 ;  /* 0x000000070400098e */ /* 0x0021e8000c12e108 */
[----:B------:R0:W5:Y:S04]  /*04d0*/  LDG.E.64 R14, desc[UR8][R16.64] ;  /* 0x00000008100e7981 */ /* 0x000168000c1e1b00 */
[----:B------:R0:W5:Y:S02]  /*04e0*/  LDG.E.64 R10, desc[UR8][R12.64] ;  /* 0x000000080c0a7981 */ /* 0x000164000c1e1b00 */
.L_x_5:
[----:B------:R-:W-:Y:S05]  /*04f0*/  BSYNC.RECONVERGENT B0 ;  /* 0x0000000000007941 */ /* 0x000fea0003800200 */
.L_x_4:
[----:B------:R-:W1:Y:S01]  /*0500*/  LDCU.64 UR6, c[0x0][0x390] ;  /* 0x00007200ff0677ac */ /* 0x000e620008000a00 */
[----:B0----5:R-:W-:Y:S01]  /*0510*/  DADD R6, -R10, R14 ;  /* 0x000000000a067229 */ /* 0x021fe2000000010e */
[----:B------:R-:W-:Y:S01]  /*0520*/  BSSY.RECONVERGENT B0, `(.L_x_6) ;  /* 0x0000015000007945 */ /* 0x000fe20003800200 */
[----:B------:R-:W-:Y:S01]  /*0530*/  UMOV UR10, 0xba8948bd ;  /* 0xba8948bd000a7882 */ /* 0x000fe20000000000 */
[----:B------:R-:W-:Y:S01]  /*0540*/  UMOV UR11, 0x3ffa51d2 ;  /* 0x3ffa51d2000b7882 */ /* 0x000fe20000000000 */
[----:B------:R-:W-:Y:S01]  /*0550*/  UMOV UR4, 0x4 ;  /* 0x0000000400047882 */ /* 0x000fe20000000000 */
[----:B------:R-:W-:Y:S01]  /*0560*/  DMUL R4, R2, UR10 ;  /* 0x0000000a02047c28 */ /* 0x000fe20008000000 */
[----:B------:R-:W-:-:S07]  /*0570*/  UMOV UR5, 0x0 ;  /* 0x0000000000057882 */ /* 0x000fce0000000000 */
[----:B------:R-:W-:Y:S01]  /*0580*/  DSETP.GT.AND P0, PT, R6, R4, PT ;  /* 0x000000040600722a */ /* 0x000fe20003f04000 */
[----:B-1----:R-:W-:-:S04]  /*0590*/  UIMAD.WIDE.U32 UR4, UR6, 0x1, UR4 ;  /* 0x00000001060478a5 */ /* 0x002fc8000f8e0004 */
[----:B------:R-:W-:Y:S02]  /*05a0*/  UIADD3 UR6, UPT, UPT, UR5, UR7, URZ ;  /* 0x0000000705067290 */ /* 0x000fe4000fffe0ff */
[----:B------:R-:W-:Y:S02]  /*05b0*/  IMAD.U32 R5, RZ, RZ, UR5 ;  /* 0x00000005ff057e24 */ /* 0x000fe4000f8e00ff */
[----:B------:R-:W-:Y:S02]  /*05c0*/  IMAD.U32 R4, RZ, RZ, UR4 ;  /* 0x00000004ff047e24 */ /* 0x000fe4000f8e00ff */
[----:B------:R-:W-:-:S03]  /*05d0*/  IMAD.U32 R5, RZ, RZ, UR6 ;  /* 0x00000006ff057e24 */ /* 0x000fc6000f8e00ff */
[----:B------:R-:W-:Y:S05]  /*05e0*/  @!P0 BRA `(.L_x_7) ;  /* 0x0000000000208947 */ /* 0x000fea0003800000 */
[----:B------:R-:W0:Y:S01]  /*05f0*/  S2R R0, SR_LANEID ;  /* 0x0000000000007919 */ /* 0x000e220000000000 */
[----:B------:R-:W-:Y:S02]  /*0600*/  VOTEU.ANY UR4, UPT, PT ;  /* 0x0000000000047886 */ /* 0x000fe400038e0100 */
[----:B------:R-:W-:Y:S02]  /*0610*/  UFLO.U32 UR5, UR4 ;  /* 0x00000004000572bd */ /* 0x000fe400080e0000 */
[----:B------:R-:W1:Y:S04]  /*0620*/  POPC R7, UR4 ;  /* 0x0000000400077d09 */ /* 0x000e680008000000 */
[----:B0-----:R-:W-:-:S13]  /*0630*/  ISETP.EQ.U32.AND P0, PT, R0, UR5, PT ;  /* 0x0000000500007c0c */ /* 0x001fda000bf02070 */
[----:B-1----:R0:W-:Y:S04]  /*0640*/  @P0 REDG.E.ADD.STRONG.GPU desc[UR8][R4.64], R7 ;  /* 0x000000070400098e */ /* 0x0021e8000c12e108 */
[----:B------:R0:W5:Y:S04]  /*0650*/  LDG.E.64 R14, desc[UR8][R16.64] ;  /* 0x00000008100e7981 */ /* 0x000168000c1e1b00 */
[----:B------:R0:W5:Y:S02]  /*0660*/  LDG.E.64 R10, desc[UR8][R12.64] ;  /* 0x000000080c0a7981 */ /* 0x000164000c1e1b00 */
.L_x_7:
[----:B------:R-:W-:Y:S05]  /*0670*/  BSYNC.RECONVERGENT B0 ;  /* 0x0000000000007941 */ /* 0x000fea0003800200 */
.L_x_6:
[----:B------:R-:W-:Y:S01]  /*0680*/  UMOV UR4, 0x6816fd83 ;  /* 0x6816fd8300047882 */ /* 0x000fe20000000000 */
[----:B------:R-:W-:Y:S01]  /*0690*/  UMOV UR5, 0x40017b22 ;  /* 0x40017b2200057882 */ /* 0x000fe20000000000 */
[----:B-----5:R-:W-:Y:S01]  /*06a0*/  DADD R8, -R10, R14 ;  /* 0x000000000a087229 */ /* 0x020fe2000000010e */
[----:B------:R-:W-:Y:S01]  /*06b0*/  BSSY.RECONVERGENT B0, `(.L_x_8) ;  /* 0x000000c000007945 */ /* 0x000fe20003800200 */
[----:B0-----:R-:W-:-:S08]  /*06c0*/  DMUL R6, R2, UR4 ;  /* 0x0000000402067c28 */ /* 0x001fd00008000000 */
[----:B------:R-:W-:-:S14]  /*06d0*/  DSETP.GT.AND P0, PT, R8, R6, PT ;  /* 0x000000060800722a */ /* 0x000fdc0003f04000 */
        /* <DEDUP_REMOVED lines=9> */
.L_x_9:
[----:B------:R-:W-:Y:S05]  /*0770*/  BSYNC.RECONVERGENT B0 ;  /* 0x0000000000007941 */ /* 0x000fea0003800200 */
.L_x_8:
        /* <DEDUP_REMOVED lines=15> */
.L_x_11:
[----:B------:R-:W-:Y:S05]  /*0870*/  BSYNC.RECONVERGENT B0 ;  /* 0x0000000000007941 */ /* 0x000fea0003800200 */
.L_x_10:
[----:B------:R-:W-:Y:S01]  /*0880*/  UMOV UR4, 0xba8be34b ;  /* 0xba8be34b00047882 */ /* 0x000fe20000000000 */
[----:B------:R-:W-:Y:S01]  /*0890*/  UMOV UR5, 0x40082038 ;  /* 0x4008203800057882 */ /* 0x000fe20000000000 */
[----:B-----5:R-:W-:Y:S02]  /*08a0*/  DADD R10, R14, -R10 ;  /* 0x000000000e0a7229 */ /* 0x020fe4000000080a */
[----:B------:R-:W-:-:S08]  /*08b0*/  DMUL R2, R2, UR4 ;  /* 0x0000000402027c28 */ /* 0x000fd00008000000 */
[----:B------:R-:W-:-:S14]  /*08c0*/  DSETP.GT.AND P0, PT, R10, R2, PT ;  /* 0x000000020a00722a */ /* 0x000fdc0003f04000 */
[----:B------:R-:W-:Y:S05]  /*08d0*/  @!P0 EXIT ;  /* 0x000000000000894d */ /* 0x000fea0003800000 */
[----:B------:R-:W1:Y:S01]  /*08e0*/  S2R R0, SR_LANEID ;  /* 0x0000000000007919 */ /* 0x000e620000000000 */
[----:B------:R-:W-:Y:S02]  /*08f0*/  VOTEU.ANY UR4, UPT, PT ;  /* 0x0000000000047886 */ /* 0x000fe400038e0100 */
[----:B------:R-:W-:Y:S02]  /*0900*/  UFLO.U32 UR5, UR4 ;  /* 0x00000004000572bd */ /* 0x000fe400080e0000 */
[----:B------:R-:W2:Y:S04]  /*0910*/  POPC R3, UR4 ;  /* 0x0000000400037d09 */ /* 0x000ea80008000000 */
[----:B-1----:R-:W-:-:S13]  /*0920*/  ISETP.EQ.U32.AND P0, PT, R0, UR5, PT ;  /* 0x0000000500007c0c */ /* 0x002fda000bf02070 */
[----:B--2---:R-:W-:Y:S01]  /*0930*/  @P0 REDG.E.ADD.STRONG.GPU desc[UR8][R4.64+0xc], R3 ;  /* 0x00000c030400098e */ /* 0x004fe2000c12e108 */
[----:B------:R-:W-:Y:S05]  /*0940*/  EXIT ;  /* 0x000000000000794d */ /* 0x000fea0003800000 */
        .weak           $__internal_0_$__cuda_sm20_div_rn_f64_full
        .type           $__internal_0_$__cuda_sm20_div_rn_f64_full,@function
        .size           $__internal_0_$__cuda_sm20_div_rn_f64_full,($__internal_1_$__cuda_sm20_dsqrt_rn_f64_mediumpath_v1 - $__internal_0_$__cuda_sm20_div_rn_f64_full)
$__internal_0_$__cuda_sm20_div_rn_f64_full:
[C---:B------:R-:W-:Y:S01]  /*0950*/  FSETP.GEU.AND P0, PT, |R7|.reuse, 1.469367938527859385e-39, PT ;  /* 0x001000000700780b */ /* 0x040fe20003f0e200 */
[----:B------:R-:W-:Y:S01]  /*0960*/  IMAD.MOV.U32 R2, RZ, RZ, 0x1 ;  /* 0x00000001ff027424 */ /* 0x000fe200078e00ff */
[----:B------:R-:W-:Y:S01]  /*0970*/  LOP3.LUT R8, R7, 0x800fffff, RZ, 0xc0, !PT ;  /* 0x800fffff07087812 */ /* 0x000fe200078ec0ff */
[----:B------:R-:W-:Y:S01]  /*0980*/  IMAD.MOV.U32 R25, RZ, RZ, 0x1ca00000 ;  /* 0x1ca00000ff197424 */ /* 0x000fe200078e00ff */
[C---:B------:R-:W-:Y:S01]  /*0990*/  FSETP.GEU.AND P2, PT, |R5|.reuse, 1.469367938527859385e-39, PT ;  /* 0x001000000500780b */ /* 0x040fe20003f4e200 */
[----:B------:R-:W-:Y:S01]  /*09a0*/  BSSY.RECONVERGENT B1, `(.L_x_12) ;  /* 0x0000052000017945 */ /* 0x000fe20003800200 */
[----:B------:R-:W-:Y:S01]  /*09b0*/  LOP3.LUT R9, R8, 0x3ff00000, RZ, 0xfc, !PT ;  /* 0x3ff0000008097812 */ /* 0x000fe200078efcff */
[----:B------:R-:W-:Y:S01]  /*09c0*/  IMAD.MOV.U32 R8, RZ, RZ, R6 ;  /* 0x000000ffff087224 */ /* 0x000fe200078e0006 */
[----:B------:R-:W-:Y:S02]  /*09d0*/  LOP3.LUT R24, R5, 0x7ff00000, RZ, 0xc0, !PT ;  /* 0x7ff0000005187812 */ /* 0x000fe400078ec0ff */
[----:B------:R-:W-:-:S03]  /*09e0*/  LOP3.LUT R27, R7, 0x7ff00000, RZ, 0xc0, !PT ;  /* 0x7ff00000071b7812 */ /* 0x000fc600078ec0ff */
[----:B------:R-:W-:Y:S01]  /*09f0*/  @!P0 DMUL R8, R6, 8.98846567431157953865e+307 ;  /* 0x7fe0000006088828 */ /* 0x000fe20000000000 */
[----:B------:R-:W-:-:S03]  /*0a00*/  ISETP.GE.U32.AND P1, PT, R24, R27, PT ;  /* 0x0000001b1800720c */ /* 0x000fc60003f26070 */
[----:B------:R-:W-:Y:S02]  /*0a10*/  @!P2 LOP3.LUT R21, R7, 0x7ff00000, RZ, 0xc0, !PT ;  /* 0x7ff000000715a812 */ /* 0x000fe400078ec0ff */
[----:B------:R-:W0:Y:S02]  /*0a20*/  MUFU.RCP64H R3, R9 ;  /* 0x0000000900037308 */ /* 0x000e240000001800 */
[----:B------:R-:W-:Y:S02]  /*0a30*/  @!P2 ISETP.GE.U32.AND P3, PT, R24, R21, PT ;  /* 0x000000151800a20c */ /* 0x000fe40003f66070 */
[----:B------:R-:W-:Y:S02]  /*0a40*/  @!P0 LOP3.LUT R27, R9, 0x7ff00000, RZ, 0xc0, !PT ;  /* 0x7ff00000091b8812 */ /* 0x000fe400078ec0ff */
[----:B------:R-:W-:-:S04]  /*0a50*/  @!P2 SEL R21, R25, 0x63400000, !P3 ;  /* 0x634000001915a807 */ /* 0x000fc80005800000 */
[----:B------:R-:W-:-:S04]  /*0a60*/  @!P2 LOP3.LUT R22, R21, 0x80000000, R5, 0xf8, !PT ;  /* 0x800000001516a812 */ /* 0x000fc800078ef805 */
[----:B------:R-:W-:Y:S01]  /*0a70*/  @!P2 LOP3.LUT R23, R22, 0x100000, RZ, 0xfc, !PT ;  /* 0x001000001617a812 */ /* 0x000fe200078efcff */
[----:B------:R-:W-:Y:S01]  /*0a80*/  @!P2 IMAD.MOV.U32 R22, RZ, RZ, RZ ;  /* 0x000000ffff16a224 */ /* 0x000fe200078e00ff */
[----:B0-----:R-:W-:-:S08]  /*0a90*/  DFMA R18, R2, -R8, 1 ;  /* 0x3ff000000212742b */ /* 0x001fd00000000808 */
[----:B------:R-:W-:-:S08]  /*0aa0*/  DFMA R18, R18, R18, R18 ;  /* 0x000000121212722b */ /* 0x000fd00000000012 */
[----:B------:R-:W-:Y:S01]  /*0ab0*/  DFMA R2, R2, R18, R2 ;  /* 0x000000120202722b */ /* 0x000fe20000000002 */
[----:B------:R-:W-:Y:S01]  /*0ac0*/  SEL R19, R25, 0x63400000, !P1 ;  /* 0x6340000019137807 */ /* 0x000fe20004800000 */
[----:B------:R-:W-:-:S03]  /*0ad0*/  IMAD.MOV.U32 R18, RZ, RZ, R4 ;  /* 0x000000ffff127224 */ /* 0x000fc600078e0004 */
[----:B------:R-:W-:-:S03]  /*0ae0*/  LOP3.LUT R19, R19, 0x800fffff, R5, 0xf8, !PT ;  /* 0x800fffff13137812 */ /* 0x000fc600078ef805 */
[----:B------:R-:W-:-:S03]  /*0af0*/  DFMA R20, R2, -R8, 1 ;  /* 0x3ff000000214742b */ /* 0x000fc60000000808 */
[----:B------:R-:W-:-:S05]  /*0b00*/  @!P2 DFMA R18, R18, 2, -R22 ;  /* 0x400000001212a82b */ /* 0x000fca0000000816 */
[----:B------:R-:W-:-:S08]  /*0b10*/  DFMA R2, R2, R20, R2 ;  /* 0x000000140202722b */ /* 0x000fd00000000002 */
[----:B------:R-:W-:-:S08]  /*0b20*/  DMUL R20, R2, R18 ;  /* 0x0000001202147228 */ /* 0x000fd00000000000 */
[----:B------:R-:W-:-:S08]  /*0b30*/  DFMA R22, R20, -R8, R18 ;  /* 0x800000081416722b */ /* 0x000fd00000000012 */
[----:B------:R-:W-:Y:S01]  /*0b40*/  DFMA R22, R2, R22, R20 ;  /* 0x000000160216722b */ /* 0x000fe20000000014 */
[----:B------:R-:W-:Y:S01]  /*0b50*/  IMAD.MOV.U32 R20, RZ, RZ, R24 ;  /* 0x000000ffff147224 */ /* 0x000fe200078e0018 */
[----:B------:R-:W-:Y:S01]  /*0b60*/  @!P2 LOP3.LUT R20, R19, 0x7ff00000, RZ, 0xc0, !PT ;  /* 0x7ff000001314a812 */ /* 0x000fe200078ec0ff */
[----:B------:R-:W-:-:S04]  /*0b70*/  VIADD R3, R27, 0xffffffff ;  /* 0xffffffff1b037836 */ /* 0x000fc80000000000 */
[----:B------:R-:W-:-:S05]  /*0b80*/  VIADD R2, R20, 0xffffffff ;  /* 0xffffffff14027836 */ /* 0x000fca0000000000 */
[----:B------:R-:W-:-:S04]  /*0b90*/  ISETP.GT.U32.AND P0, PT, R2, 0x7feffffe, PT ;  /* 0x7feffffe0200780c */ /* 0x000fc80003f04070 */
[----:B------:R-:W-:-:S13]  /*0ba0*/  ISETP.GT.U32.OR P0, PT, R3, 0x7feffffe, P0 ;  /* 0x7feffffe0300780c */ /* 0x000fda0000704470 */
[----:B------:R-:W-:Y:S05]  /*0bb0*/  @P0 BRA `(.L_x_13) ;  /* 0x00000000006c0947 */ /* 0x000fea0003800000 */
[----:B------:R-:W-:Y:S01]  /*0bc0*/  LOP3.LUT R3, R7, 0x7ff00000, RZ, 0xc0, !PT ;  /* 0x7ff0000007037812 */ /* 0x000fe200078ec0ff */
[----:B------:R-:W-:-:S03]  /*0bd0*/  IMAD.MOV.U32 R20, RZ, RZ, RZ ;  /* 0x000000ffff147224 */ /* 0x000fc600078e00ff */
[CC--:B------:R-:W-:Y:S02]  /*0be0*/  VIADDMNMX R2, R24.reuse, -R3.reuse, 0xb9600000, !PT ;  /* 0xb960000018027446 */ /* 0x0c0fe40007800903 */
[----:B------:R-:W-:Y:S02]  /*0bf0*/  ISETP.GE.U32.AND P0, PT, R24, R3, PT ;  /* 0x000000031800720c */ /* 0x000fe40003f06070 */
[----:B------:R-:W-:Y:S02]  /*0c00*/  VIMNMX R2, PT, PT, R2, 0x46a00000, PT ;  /* 0x46a0000002027848 */ /* 0x000fe40003fe0100 */
[----:B------:R-:W-:-:S05]  /*0c10*/  SEL R25, R25, 0x63400000, !P0 ;  /* 0x6340000019197807 */ /* 0x000fca0004000000 */
[----:B------:R-:W-:-:S04]  /*0c20*/  IMAD.IADD R4, R2, 0x1, -R25 ;  /* 0x0000000102047824 */ /* 0x000fc800078e0a19 */
[----:B------:R-:W-:-:S06]  /*0c30*/  VIADD R21, R4, 0x7fe00000 ;  /* 0x7fe0000004157836 */ /* 0x000fcc0000000000 */
[----:B------:R-:W-:-:S10]  /*0c40*/  DMUL R2, R22, R20 ;  /* 0x0000001416027228 */ /* 0x000fd40000000000 */
[----:B------:R-:W-:-:S13]  /*0c50*/  FSETP.GTU.AND P0, PT, |R3|, 1.469367938527859385e-39, PT ;  /* 0x001000000300780b */ /* 0x000fda0003f0c200 */
[----:B------:R-:W-:Y:S05]  /*0c60*/  @P0 BRA `(.L_x_14) ;  /* 0x0000000000940947 */ /* 0x000fea0003800000 */
[----:B------:R-:W-:Y:S01]  /*0c70*/  DFMA R8, R22, -R8, R18 ;  /* 0x800000081608722b */ /* 0x000fe20000000012 */
[----:B------:R-:W-:-:S09]  /*0c80*/  IMAD.MOV.U32 R20, RZ, RZ, RZ ;  /* 0x000000ffff147224 */ /* 0x000fd200078e00ff */
[C---:B------:R-:W-:Y:S02]  /*0c90*/  FSETP.NEU.AND P0, PT, R9.reuse, RZ, PT ;  /* 0x000000ff0900720b */ /* 0x040fe40003f0d000 */
[----:B------:R-:W-:-:S04]  /*0ca0*/  LOP3.LUT R5, R9, 0x80000000, R7, 0x48, !PT ;  /* 0x8000000009057812 */ /* 0x000fc800078e4807 */
[----:B------:R-:W-:-:S07]  /*0cb0*/  LOP3.LUT R21, R5, R21, RZ, 0xfc, !PT ;  /* 0x0000001505157212 */ /* 0x000fce00078efcff */
[----:B------:R-:W-:Y:S05]  /*0cc0*/  @!P0 BRA `(.L_x_14) ;  /* 0x00000000007c8947 */ /* 0x000fea0003800000 */
[----:B------:R-:W-:Y:S01]  /*0cd0*/  IMAD.MOV R7, RZ, RZ, -R4 ;  /* 0x000000ffff077224 */ /* 0x000fe200078e0a04 */
[----:B------:R-:W-:Y:S01]  /*0ce0*/  DMUL.RP R20, R22, R20 ;  /* 0x0000001416147228 */ /* 0x000fe20000008000 */
[----:B------:R-:W-:-:S06]  /*0cf0*/  IMAD.MOV.U32 R6, RZ, RZ, RZ ;  /* 0x000000ffff067224 */ /* 0x000fcc00078e00ff */
[----:B------:R-:W-:-:S03]  /*0d00*/  DFMA R6, R2, -R6, R22 ;  /* 0x800000060206722b */ /* 0x000fc60000000016 */
[----:B------:R-:W-:-:S03]  /*0d10*/  LOP3.LUT R5, R21, R5, RZ, 0x3c, !PT ;  /* 0x0000000515057212 */ /* 0x000fc600078e3cff */
[----:B------:R-:W-:-:S04]  /*0d20*/  IADD3 R6, PT, PT, -R4, -0x43300000, RZ ;  /* 0xbcd0000004067810 */ /* 0x000fc80007ffe1ff */
[----:B------:R-:W-:-:S04]  /*0d30*/  FSETP.NEU.AND P0, PT, |R7|, R6, PT ;  /* 0x000000060700720b */ /* 0x000fc80003f0d200 */
[----:B------:R-:W-:Y:S02]  /*0d40*/  FSEL R2, R20, R2, !P0 ;  /* 0x0000000214027208 */ /* 0x000fe40004000000 */
[----:B------:R-:W-:Y:S01]  /*0d50*/  FSEL R3, R5, R3, !P0 ;  /* 0x0000000305037208 */ /* 0x000fe20004000000 */
[----:B------:R-:W-:Y:S06]  /*0d60*/  BRA `(.L_x_14) ;  /* 0x0000000000547947 */ /* 0x000fec0003800000 */
.L_x_13:
[----:B------:R-:W-:-:S14]  /*0d70*/  DSETP.NAN.AND P0, PT, R4, R4, PT ;  /* 0x000000040400722a */ /* 0x000fdc0003f08000 */
[----:B------:R-:W-:Y:S05]  /*0d80*/  @P0 BRA `(.L_x_15) ;  /* 0x0000000000440947 */ /* 0x000fea0003800000 */
[----:B------:R-:W-:-:S14]  /*0d90*/  DSETP.NAN.AND P0, PT, R6, R6, PT ;  /* 0x000000060600722a */ /* 0x000fdc0003f08000 */
[----:B------:R-:W-:Y:S05]  /*0da0*/  @P0 BRA `(.L_x_16) ;  /* 0x0000000000300947 */ /* 0x000fea0003800000 */
[----:B------:R-:W-:Y:S01]  /*0db0*/  ISETP.NE.AND P0, PT, R20, R27, PT ;  /* 0x0000001b1400720c */ /* 0x000fe20003f05270 */
[----:B------:R-:W-:Y:S01]  /*0dc0*/  IMAD.MOV.U32 R2, RZ, RZ, 0x0 ;  /* 0x00000000ff027424 */ /* 0x000fe200078e00ff */
[----:B------:R-:W-:-:S11]  /*0dd0*/  MOV R3, 0xfff80000 ;  /* 0xfff8000000037802 */ /* 0x000fd60000000f00 */
[----:B------:R-:W-:Y:S05]  /*0de0*/  @!P0 BRA `(.L_x_14) ;  /* 0x0000000000348947 */ /* 0x000fea0003800000 */
[----:B------:R-:W-:Y:S02]  /*0df0*/  ISETP.NE.AND P0, PT, R20, 0x7ff00000, PT ;  /* 0x7ff000001400780c */ /* 0x000fe40003f05270 */
[----:B------:R-:W-:Y:S02]  /*0e00*/  LOP3.LUT R3, R5, 0x80000000, R7, 0x48, !PT ;  /* 0x8000000005037812 */ /* 0x000fe400078e4807 */
[----:B------:R-:W-:-:S13]  /*0e10*/  ISETP.EQ.OR P0, PT, R27, RZ, !P0 ;  /* 0x000000ff1b00720c */ /* 0x000fda0004702670 */
[----:B------:R-:W-:Y:S01]  /*0e20*/  @P0 LOP3.LUT R4, R3, 0x7ff00000, RZ, 0xfc, !PT ;  /* 0x7ff0000003040812 */ /* 0x000fe200078efcff */
[----:B------:R-:W-:Y:S02]  /*0e30*/  @!P0 IMAD.MOV.U32 R2, RZ, RZ, RZ ;  /* 0x000000ffff028224 */ /* 0x000fe400078e00ff */
[----:B------:R-:W-:Y:S02]  /*0e40*/  @P0 IMAD.MOV.U32 R2, RZ, RZ, RZ ;  /* 0x000000ffff020224 */ /* 0x000fe400078e00ff */
[----:B------:R-:W-:Y:S01]  /*0e50*/  @P0 IMAD.MOV.U32 R3, RZ, RZ, R4 ;  /* 0x000000ffff030224 */ /* 0x000fe200078e0004 */
[----:B------:R-:W-:Y:S06]  /*0e60*/  BRA `(.L_x_14) ;  /* 0x0000000000147947 */ /* 0x000fec0003800000 */
.L_x_16:
[----:B------:R-:W-:Y:S01]  /*0e70*/  LOP3.LUT R3, R7, 0x80000, RZ, 0xfc, !PT ;  /* 0x0008000007037812 */ /* 0x000fe200078efcff */
[----:B------:R-:W-:Y:S01]  /*0e80*/  IMAD.MOV.U32 R2, RZ, RZ, R6 ;  /* 0x000000ffff027224 */ /* 0x000fe200078e0006 */
[----:B------:R-:W-:Y:S06]  /*0e90*/  BRA `(.L_x_14) ;  /* 0x0000000000087947 */ /* 0x000fec0003800000 */
.L_x_15:
[----:B------:R-:W-:Y:S01]  /*0ea0*/  LOP3.LUT R3, R5, 0x80000, RZ, 0xfc, !PT ;  /* 0x0008000005037812 */ /* 0x000fe200078efcff */
[----:B------:R-:W-:-:S07]  /*0eb0*/  IMAD.MOV.U32 R2, RZ, RZ, R4 ;  /* 0x000000ffff027224 */ /* 0x000fce00078e0004 */
.L_x_14:
[----:B------:R-:W-:Y:S05]  /*0ec0*/  BSYNC.RECONVERGENT B1 ;  /* 0x0000000000017941 */ /* 0x000fea0003800200 */
.L_x_12:
[----:B------:R-:W-:Y:S02]  /*0ed0*/  IMAD.MOV.U32 R4, RZ, RZ, R2 ;  /* 0x000000ffff047224 */ /* 0x000fe400078e0002 */
[----:B------:R-:W-:Y:S02]  /*0ee0*/  IMAD.MOV.U32 R5, RZ, RZ, R3 ;  /* 0x000000ffff057224 */ /* 0x000fe400078e0003 */
[----:B------:R-:W-:Y:S02]  /*0ef0*/  IMAD.MOV.U32 R2, RZ, RZ, R0 ;  /* 0x000000ffff027224 */ /* 0x000fe400078e0000 */
[----:B------:R-:W-:-:S04]  /*0f00*/  IMAD.MOV.U32 R3, RZ, RZ, 0x0 ;  /* 0x00000000ff037424 */ /* 0x000fc800078e00ff */
[----:B------:R-:W-:Y:S05]  /*0f10*/  RET.REL.NODEC R2 `(_Z10estimationPdS_Piii) ;  /* 0xfffffff002387950 */ /* 0x000fea0003c3ffff */
        .weak           $__internal_1_$__cuda_sm20_dsqrt_rn_f64_mediumpath_v1
        .type           $__internal_1_$__cuda_sm20_dsqrt_rn_f64_mediumpath_v1,@function
        .size           $__internal_1_$__cuda_sm20_dsqrt_rn_f64_mediumpath_v1,(.L_x_45 - $__internal_1_$__cuda_sm20_dsqrt_rn_f64_mediumpath_v1)
$__internal_1_$__cuda_sm20_dsqrt_rn_f64_mediumpath_v1:
[----:B------:R-:W-:Y:S01]  /*0f20*/  ISETP.GE.U32.AND P0, PT, R4, -0x3400000, PT ;  /* 0xfcc000000400780c */ /* 0x000fe20003f06070 */
[----:B------:R-:W-:Y:S01]  /*0f30*/  BSSY.RECONVERGENT B1, `(.L_x_17) ;  /* 0x0000028000017945 */ /* 0x000fe20003800200 */
[----:B------:R-:W-:Y:S02]  /*0f40*/  IMAD.MOV.U32 R4, RZ, RZ, R2 ;  /* 0x000000ffff047224 */ /* 0x000fe400078e0002 */
[----:B------:R-:W-:Y:S01]  /*0f50*/  IMAD.MOV.U32 R5, RZ, RZ, R3 ;  /* 0x000000ffff057224 */ /* 0x000fe200078e0003 */
[----:B------:R-:W-:Y:S01]  /*0f60*/  MOV R3, R9 ;  /* 0x0000000900037202 */ /* 0x000fe20000000f00 */
[----:B------:R-:W-:Y:S02]  /*0f70*/  IMAD.MOV.U32 R20, RZ, RZ, R22 ;  /* 0x000000ffff147224 */ /* 0x000fe400078e0016 */
[----:B------:R-:W-:-:S05]  /*0f80*/  IMAD.MOV.U32 R2, RZ, RZ, R8 ;  /* 0x000000ffff027224 */ /* 0x000fca00078e0008 */
[----:B------:R-:W-:Y:S05]  /*0f90*/  @!P0 BRA `(.L_x_18) ;  /* 0x0000000000208947 */ /* 0x000fea0003800000 */
[----:B------:R-:W-:-:S10]  /*0fa0*/  DFMA.RM R2, R2, R20, R6 ;  /* 0x000000140202722b */ /* 0x000fd40000004006 */
[----:B------:R-:W-:-:S05]  /*0fb0*/  IADD3 R6, P0, PT, R2, 0x1, RZ ;  /* 0x0000000102067810 */ /* 0x000fca0007f1e0ff */
[----:B------:R-:W-:-:S06]  /*0fc0*/  IMAD.X R7, RZ, RZ, R3, P0 ;  /* 0x000000ffff077224 */ /* 0x000fcc00000e0603 */
[----:B------:R-:W-:-:S08]  /*0fd0*/  DFMA.RP R4, -R2, R6, R4 ;  /* 0x000000060204722b */ /* 0x000fd00000008104 */
[----:B------:R-:W-:-:S06]  /*0fe0*/  DSETP.GT.AND P0, PT, R4, RZ, PT ;  /* 0x000000ff0400722a */ /* 0x000fcc0003f04000 */
[----:B------:R-:W-:Y:S02]  /*0ff0*/  FSEL R2, R6, R2, P0 ;  /* 0x0000000206027208 */ /* 0x000fe40000000000 */
[----:B------:R-:W-:Y:S01]  /*1000*/  FSEL R3, R7, R3, P0 ;  /* 0x0000000307037208 */ /* 0x000fe20000000000 */
[----:B------:R-:W-:Y:S06]  /*1010*/  BRA `(.L_x_19) ;  /* 0x0000000000647947 */ /* 0x000fec0003800000 */
.L_x_18:
[----:B------:R-:W-:-:S14]  /*1020*/  DSETP.NE.AND P0, PT, R4, RZ, PT ;  /* 0x000000ff0400722a */ /* 0x000fdc0003f05000 */
[----:B------:R-:W-:Y:S05]  /*1030*/  @!P0 BRA `(.L_x_20) ;  /* 0x0000000000588947 */ /* 0x000fea0003800000 */
[----:B------:R-:W-:-:S13]  /*1040*/  ISETP.GE.AND P0, PT, R5, RZ, PT ;  /* 0x000000ff0500720c */ /* 0x000fda0003f06270 */
[----:B------:R-:W-:Y:S02]  /*1050*/  @!P0 IMAD.MOV.U32 R2, RZ, RZ, 0x0 ;  /* 0x00000000ff028424 */ /* 0x000fe400078e00ff */
[----:B------:R-:W-:Y:S01]  /*1060*/  @!P0 IMAD.MOV.U32 R3, RZ, RZ, -0x80000 ;  /* 0xfff80000ff038424 */ /* 0x000fe200078e00ff */
[----:B------:R-:W-:Y:S06]  /*1070*/  @!P0 BRA `(.L_x_19) ;  /* 0x00000000004c8947 */ /* 0x000fec0003800000 */
[----:B------:R-:W-:-:S13]  /*1080*/  ISETP.GT.AND P0, PT, R5, 0x7fefffff, PT ;  /* 0x7fefffff0500780c */ /* 0x000fda0003f04270 */
[----:B------:R-:W-:Y:S05]  /*1090*/  @P0 BRA `(.L_x_20) ;  /* 0x0000000000400947 */ /* 0x000fea0003800000 */
[----:B------:R-:W-:Y:S01]  /*10a0*/  DMUL R2, R4, 8.11296384146066816958e+31 ;  /* 0x4690000004027828 */ /* 0x000fe20000000000 */
[----:B------:R-:W-:Y:S02]  /*10b0*/  IMAD.MOV.U32 R8, RZ, RZ, 0x0 ;  /* 0x00000000ff087424 */ /* 0x000fe400078e00ff */
[----:B------:R-:W-:Y:S02]  /*10c0*/  IMAD.MOV.U32 R4, RZ, RZ, RZ ;  /* 0x000000ffff047224 */ /* 0x000fe400078e00ff */
[----:B------:R-:W-:Y:S01]  /*10d0*/  IMAD.MOV.U32 R9, RZ, RZ, 0x3fd80000 ;  /* 0x3fd80000ff097424 */ /* 0x000fe200078e00ff */
[----:B------:R-:W0:Y:S03]  /*10e0*/  MUFU.RSQ64H R5, R3 ;  /* 0x0000000300057308 */ /* 0x000e260000001c00 */
[----:B0-----:R-:W-:-:S08]  /*10f0*/  DMUL R6, R4, R4 ;  /* 0x0000000404067228 */ /* 0x001fd00000000000 */
[----:B------:R-:W-:-:S08]  /*1100*/  DFMA R6, R2, -R6, 1 ;  /* 0x3ff000000206742b */ /* 0x000fd00000000806 */
[----:B------:R-:W-:Y:S02]  /*1110*/  DFMA R8, R6, R8, 0.5 ;  /* 0x3fe000000608742b */ /* 0x000fe40000000008 */
[----:B------:R-:W-:-:S08]  /*1120*/  DMUL R6, R4, R6 ;  /* 0x0000000604067228 */ /* 0x000fd00000000000 */
[----:B------:R-:W-:-:S08]  /*1130*/  DFMA R6, R8, R6, R4 ;  /* 0x000000060806722b */ /* 0x000fd00000000004 */
[----:B------:R-:W-:Y:S02]  /*1140*/  DMUL R4, R2, R6 ;  /* 0x0000000602047228 */ /* 0x000fe40000000000 */
[----:B------:R-:W-:-:S06]  /*1150*/  VIADD R7, R7, 0xfff00000 ;  /* 0xfff0000007077836 */ /* 0x000fcc0000000000 */
[----:B------:R-:W-:-:S08]  /*1160*/  DFMA R8, R4, -R4, R2 ;  /* 0x800000040408722b */ /* 0x000fd00000000002 */
[----:B------:R-:W-:-:S10]  /*1170*/  DFMA R2, R6, R8, R4 ;  /* 0x000000080602722b */ /* 0x000fd40000000004 */
[----:B------:R-:W-:Y:S01]  /*1180*/  VIADD R3, R3, 0xfcb00000 ;  /* 0xfcb0000003037836 */ /* 0x000fe20000000000 */
[----:B------:R-:W-:Y:S06]  /*1190*/  BRA `(.L_x_19) ;  /* 0x0000000000047947 */ /* 0x000fec0003800000 */
.L_x_20:
[----:B------:R-:W-:-:S11]  /*11a0*/  DADD R2, R4, R4 ;  /* 0x0000000004027229 */ /* 0x000fd60000000004 */
.L_x_19:
[----:B------:R-:W-:Y:S05]  /*11b0*/  BSYNC.RECONVERGENT B1 ;  /* 0x0000000000017941 */ /* 0x000fea0003800200 */
.L_x_17:
[----:B------:R-:W-:Y:S02]  /*11c0*/  IMAD.MOV.U32 R18, RZ, RZ, R2 ;  /* 0x000000ffff127224 */ /* 0x000fe400078e0002 */
[----:B------:R-:W-:Y:S02]  /*11d0*/  IMAD.MOV.U32 R19, RZ, RZ, R3 ;  /* 0x000000ffff137224 */ /* 0x000fe400078e0003 */
[----:B------:R-:W-:Y:S02]  /*11e0*/  IMAD.MOV.U32 R2, RZ, RZ, R0 ;  /* 0x000000ffff027224 */ /* 0x000fe400078e0000 */
[----:B------:R-:W-:-:S04]  /*11f0*/  IMAD.MOV.U32 R3, RZ, RZ, 0x0 ;  /* 0x00000000ff037424 */ /* 0x000fc800078e00ff */
[----:B------:R-:W-:Y:S05]  /*1200*/  RET.REL.NODEC R2 `(_Z10estimationPdS_Piii) ;  /* 0xffffffec027c7950 */ /* 0x000fea0003c3ffff */
.L_x_21:
[----:B------:R-:W-:-:S00]  /*1210*/  BRA `(.L_x_21) ;  /* 0xfffffffc00fc7947 */ /* 0x000fc0000383ffff */
[----:B------:R-:W-:-:S00]  /*1220*/  NOP ;  /* 0x0000000000007918 */ /* 0x000fc00000000000 */
        /* <DEDUP_REMOVED lines=13> */
.L_x_45:


//--------------------- .text._Z11correlationPdS_iS_ --------------------------
	.section	.text._Z11correlationPdS_iS_,"ax",@progbits
	.align	128
        .global         _Z11correlationPdS_iS_
        .type           _Z11correlationPdS_iS_,@function
        .size           _Z11correlationPdS_iS_,(.L_x_48 - _Z11correlationPdS_iS_)
        .other          _Z11correlationPdS_iS_,@"STO_CUDA_ENTRY STV_DEFAULT"
_Z11correlationPdS_iS_:
.text._Z11correlationPdS_iS_:
[----:B------:R-:W-:Y:S01]  /*0000*/  LDC R1, c[0x0][0x37c] ;  /* 0x0000df00ff017b82 */ /* 0x000fe20000000800 */
[----:B------:R-:W0:Y:S07]  /*0010*/  S2R R0, SR_TID.X ;  /* 0x0000000000007919 */ /* 0x000e2e0000002100 */
[----:B------:R-:W0:Y:S01]  /*0020*/  S2UR UR4, SR_CTAID.X ;  /* 0x00000000000479c3 */ /* 0x000e220000002500 */
[----:B------:R-:W1:Y:S01]  /*0030*/  LDCU UR6, c[0x0][0x390] ;  /* 0x00007200ff0677ac */ /* 0x000e620008000800 */
[----:B------:R-:W2:Y:S06]  /*0040*/  S2R R3, SR_TID.Y ;  /* 0x0000000000037919 */ /* 0x000eac0000002200 */
[----:B------:R-:W0:Y:S08]  /*0050*/  LDC R5, c[0x0][0x360] ;  /* 0x0000d800ff057b82 */ /* 0x000e300000000800 */
[----:B------:R-:W2:Y:S08]  /*0060*/  S2UR UR5, SR_CTAID.Y ;  /* 0x00000000000579c3 */ /* 0x000eb00000002600 */
[----:B------:R-:W2:Y:S01]  /*0070*/  LDC R2, c[0x0][0x364] ;  /* 0x0000d900ff027b82 */ /* 0x000ea20000000800 */
[----:B0-----:R-:W-:-:S02]  /*0080*/  IMAD R5, R5, UR4, R0 ;  /* 0x0000000405057c24 */ /* 0x001fc4000f8e0200 */
[----:B--2---:R-:W-:-:S05]  /*0090*/  IMAD R0, R2, UR5, R3 ;  /* 0x0000000502007c24 */ /* 0x004fca000f8e0203 */
[----:B------:R-:W-:-:S04]  /*00a0*/  VIMNMX R2, PT, PT, R5, R0, !PT ;  /* 0x0000000005027248 */ /* 0x000fc80007fe0100 */
[----:B-1----:R-:W-:-:S13]  /*00b0*/  ISETP.GE.AND P0, PT, R2, UR6, PT ;  /* 0x0000000602007c0c */ /* 0x002fda000bf06270 */
[----:B------:R-:W-:Y:S05]  /*00c0*/  @P0 EXIT ;  /* 0x000000000000094d */ /* 0x000fea0003800000 */
[----:B------:R-:W0:Y:S01]  /*00d0*/  LDC.64 R6, c[0x0][0x398] ;  /* 0x0000e600ff067b82 */ /* 0x000e220000000a00 */
[----:B------:R-:W1:Y:S01]  /*00e0*/  LDCU.64 UR4, c[0x0][0x358] ;  /* 0x00006b00ff0477ac */ /* 0x000e620008000a00 */
[----:B------:R-:W-:-:S06]  /*00f0*/  IMAD R13, R5, UR6, R0 ;  /* 0x00000006050d7c24 */ /* 0x000fcc000f8e0200 */
[----:B------:R-:W2:Y:S08]  /*0100*/  LDC.64 R2, c[0x0][0x380] ;  /* 0x0000e000ff027b82 */ /* 0x000eb00000000a00 */
[----:B------:R-:W3:Y:S01]  /*0110*/  LDC.64 R10, c[0x0][0x388] ;  /* 0x0000e200ff0a7b82 */ /* 0x000ee20000000a00 */
[----:B0-----:R-:W-:-:S04]  /*0120*/  IMAD.WIDE R4, R5, 0x8, R6 ;  /* 0x0000000805047825 */ /* 0x001fc800078e0206 */
[----:B------:R-:W-:Y:S02]  /*0130*/  IMAD.WIDE.U32 R6, R0, 0x8, R6 ;  /* 0x0000000800067825 */ /* 0x000fe400078e0006 */
[----:B-1----:R-:W4:Y:S02]  /*0140*/  LDG.E.64 R4, desc[UR4][R4.64] ;  /* 0x0000000404047981 */ /* 0x002f24000c1e1b00 */
[C---:B--2---:R-:W-:Y:S02]  /*0150*/  IMAD.WIDE R2, R13.reuse, 0x8, R2 ;  /* 0x000000080d027825 */ /* 0x044fe400078e0202 */
[----:B------:R-:W4:Y:S04]  /*0160*/  LDG.E.64 R6, desc[UR4][R6.64] ;  /* 0x0000000406067981 */ /* 0x000f28000c1e1b00 */
[----:B------:R-:W4:Y:S01]  /*0170*/  LDG.E.64 R2, desc[UR4][R2.64] ;  /* 0x0000000402027981 */ /* 0x000f22000c1e1b00 */
[----:B---3--:R-:W-:Y:S01]  /*0180*/  IMAD.WIDE R10, R13, 0x8, R10 ;  /* 0x000000080d0a7825 */ /* 0x008fe200078e020a */
[----:B----4-:R-:W-:-:S07]  /*0190*/  DFMA R8, R4, R6, R2 ;  /* 0x000000060408722b */ /* 0x010fce0000000002 */
[----:B------:R-:W-:Y:S01]  /*01a0*/  STG.E.64 desc[UR4][R10.64], R8 ;  /* 0x000000080a007986 */ /* 0x000fe2000c101b04 */
[----:B------:R-:W-:Y:S05]  /*01b0*/  EXIT ;  /* 0x000000000000794d */ /* 0x000fea0003800000 */
.L_x_22:
        /* <DEDUP_REMOVED lines=12> */
.L_x_48:


//--------------------- .text._Z9meanImagePdS_ii  --------------------------
	.section	.text._Z9meanImagePdS_ii,"ax",@progbits
	.align	128
        .global         _Z9meanImagePdS_ii
        .type           _Z9meanImagePdS_ii,@function
        .size           _Z9meanImagePdS_ii,(.L_x_46 - _Z9meanImagePdS_ii)
        .other          _Z9meanImagePdS_ii,@"STO_CUDA_ENTRY STV_DEFAULT"
_Z9meanImagePdS_ii:
.text._Z9meanImagePdS_ii:
[----:B------:R-:W-:Y:S01]  /*0000*/  LDC R1, c[0x0][0x37c] ;  /* 0x0000df00ff017b82 */ /* 0x000fe20000000800 */
[----:B------:R-:W0:Y:S01]  /*0010*/  S2R R0, SR_TID.X ;  /* 0x0000000000007919 */ /* 0x000e220000002100 */
[----:B------:R-:W1:Y:S01]  /*0020*/  LDCU.64 UR6, c[0x0][0x358] ;  /* 0x00006b00ff0677ac */ /* 0x000e620008000a00 */
[----:B------:R-:W2:Y:S02]  /*0030*/  LDCU UR4, c[0x0][0x394] ;  /* 0x00007280ff0477ac */ /* 0x000ea40008000800 */
[----:B--2---:R-:W-:Y:S01]  /*0040*/  UISETP.GE.AND UP0, UPT, UR4, 0x1, UPT ;  /* 0x000000010400788c */ /* 0x004fe2000bf06270 */
[----:B0-----:R-:W-:-:S13]  /*0050*/  ISETP.NE.AND P1, PT, R0, RZ, PT ;  /* 0x000000ff0000720c */ /* 0x001fda0003f25270 */
[----:B------:R-:W0:Y:S01]  /*0060*/  @!P1 S2R R5, SR_CTAID.X ;  /* 0x0000000000059919 */ /* 0x000e220000002500 */
[----:B------:R-:W0:Y:S02]  /*0070*/  @!P1 LDC.64 R2, c[0x0][0x388] ;  /* 0x0000e200ff029b82 */ /* 0x000e240000000a00 */
[----:B0-----:R-:W-:-:S05]  /*0080*/  @!P1 IMAD.WIDE.U32 R2, R5, 0x8, R2 ;  /* 0x0000000805029825 */ /* 0x001fca00078e0002 */
[----:B-1----:R0:W-:Y:S01]  /*0090*/  @!P1 STG.E.64 desc[UR6][R2.64], RZ ;  /* 0x000000ff02009986 */ /* 0x0021e2000c101b06 */
[----:B------:R-:W-:Y:S05]  /*00a0*/  BRA.U !UP0, `(.L_x_23) ;  /* 0x0000000108cc7547 */ /* 0x000fea000b800000 */
[----:B------:R-:W1:Y:S01]  /*00b0*/  S2R R4, SR_CTAID.X ;  /* 0x0000000000047919 */ /* 0x000e620000002500 */
[----:B------:R-:W2:Y:S01]  /*00c0*/  S2UR UR5, SR_CgaCtaId ;  /* 0x00000000000579c3 */ /* 0x000ea20000008800 */
[----:B------:R-:W-:Y:S01]  /*00d0*/  UMOV UR4, 0x400 ;  /* 0x0000040000047882 */ /* 0x000fe20000000000 */
[----:B------:R-:W-:Y:S01]  /*00e0*/  IMAD.MOV.U32 R5, RZ, RZ, RZ ;  /* 0x000000ffff057224 */ /* 0x000fe200078e00ff */
[----:B------:R-:W3:Y:S05]  /*00f0*/  LDCU UR8, c[0x0][0x360] ;  /* 0x00006c00ff0877ac */ /* 0x000eea0008000800 */
[----:B0-----:R-:W1:Y:S01]  /*0100*/  LDC.64 R2, c[0x0][0x388] ;  /* 0x0000e200ff027b82 */ /* 0x001e620000000a00 */
[----:B--2---:R-:W-:-:S06]  /*0110*/  ULEA UR4, UR5, UR4, 0x18 ;  /* 0x0000000405047291 */ /* 0x004fcc000f8ec0ff */
[----:B------:R-:W-:Y:S01]  /*0120*/  LEA R11, R0, UR4, 0x3 ;  /* 0x00000004000b7c11 */ /* 0x000fe2000f8e18ff */
[----:B-1-3--:R-:W-:-:S07]  /*0130*/  IMAD.WIDE.U32 R2, R4, 0x8, R2 ;  /* 0x0000000804027825 */ /* 0x00afce00078e0002 */
.L_x_30:
[----:B0-----:R-:W0:Y:S01]  /*0140*/  LDCU.64 UR4, c[0x0][0x390] ;  /* 0x00007200ff0477ac */ /* 0x001e220008000a00 */
[C---:B------:R-:W-:Y:S01]  /*0150*/  IMAD R9, R5.reuse, UR8, R0 ;  /* 0x0000000805097c24 */ /* 0x040fe2000f8e0200 */
[----:B------:R-:W-:Y:S01]  /*0160*/  BSSY.RECONVERGENT B0, `(.L_x_24) ;  /* 0x000000a000007945 */ /* 0x000fe20003800200 */
[----:B------:R-:W-:Y:S01]  /*0170*/  VIADD R5, R5, 0x1 ;  /* 0x0000000105057836 */ /* 0x000fe20000000000 */
[----:B-1----:R-:W-:Y:S02]  /*0180*/  CS2R R6, SRZ ;  /* 0x0000000000067805 */ /* 0x002fe4000001ff00 */
[----:B0-----:R-:W-:Y:S02]  /*0190*/  ISETP.GE.U32.AND P1, PT, R9, UR4, PT ;  /* 0x0000000409007c0c */ /* 0x001fe4000bf26070 */
[----:B------:R-:W-:-:S11]  /*01a0*/  ISETP.NE.AND P0, PT, R5, UR5, PT ;  /* 0x0000000505007c0c */ /* 0x000fd6000bf05270 */
[----:B------:R-:W-:Y:S05]  /*01b0*/  @P1 BRA `(.L_x_25) ;  /* 0x0000000000101947 */ /* 0x000fea0003800000 */
[----:B------:R-:W0:Y:S01]  /*01c0*/  LDC.64 R6, c[0x0][0x380] ;  /* 0x0000e000ff067b82 */ /* 0x000e220000000a00 */
[----:B------:R-:W-:-:S04]  /*01d0*/  IMAD R9, R4, UR4, R9 ;  /* 0x0000000404097c24 */ /* 0x000fc8000f8e0209 */
[----:B0-----:R-:W-:-:S06]  /*01e0*/  IMAD.WIDE.U32 R6, R9, 0x8, R6 ;  /* 0x0000000809067825 */ /* 0x001fcc00078e0006 */
[----:B------:R-:W5:Y:S02]  /*01f0*/  LDG.E.64 R6, desc[UR6][R6.64] ;  /* 0x0000000606067981 */ /* 0x000f64000c1e1b00 */
.L_x_25:
[----:B------:R-:W-:Y:S05]  /*0200*/  BSYNC.RECONVERGENT B0 ;  /* 0x0000000000007941 */ /* 0x000fea0003800200 */
.L_x_24:
[----:B-----5:R0:W-:Y:S01]  /*0210*/  STS.64 [R11], R6 ;  /* 0x000000060b007388 */ /* 0x0201e20000000a00 */
[----:B------:R-:W-:Y:S01]  /*0220*/  UISETP.GE.U32.AND UP0, UPT, UR8, 0x2, UPT ;  /* 0x000000020800788c */ /* 0x000fe2000bf06070 */
[----:B------:R-:W-:Y:S01]  /*0230*/  BAR.SYNC.DEFER_BLOCKING 0x0 ;  /* 0x0000000000007b1d */ /* 0x000fe20000010000 */
[----:B------:R-:W-:-:S07]  /*0240*/  ISETP.NE.AND P1, PT, R0, RZ, PT ;  /* 0x000000ff0000720c */ /* 0x000fce0003f25270 */
[----:B------:R-:W-:Y:S06]  /*0250*/  BRA.U !UP0, `(.L_x_26) ;  /* 0x0000000108307547 */ /* 0x000fec000b800000 */
[----:B------:R-:W-:-:S07]  /*0260*/  IMAD.U32 R10, RZ, RZ, UR8 ;  /* 0x00000008ff0a7e24 */ /* 0x000fce000f8e00ff */
.L_x_27:
[----:B------:R-:W-:-:S04]  /*0270*/  SHF.R.U32.HI R13, RZ, 0x1, R10 ;  /* 0x00000001ff0d7819 */ /* 0x000fc8000001160a */
[----:B------:R-:W-:-:S13]  /*0280*/  ISETP.GE.U32.AND P2, PT, R0, R13, PT ;  /* 0x0000000d0000720c */ /* 0x000fda0003f46070 */
[----:B------:R-:W-:Y:S01]  /*0290*/  @!P2 IMAD R12, R13, 0x8, R11 ;  /* 0x000000080d0ca824 */ /* 0x000fe200078e020b */
[----:B------:R-:W-:Y:S04]  /*02a0*/  @!P2 LDS.64 R8, [R11] ;  /* 0x000000000b08a984 */ /* 0x000fe80000000a00 */
[----:B0-----:R-:W0:Y:S02]  /*02b0*/  @!P2 LDS.64 R6, [R12] ;  /* 0x000000000c06a984 */ /* 0x001e240000000a00 */
[----:B0-----:R-:W-:-:S07]  /*02c0*/  @!P2 DADD R6, R6, R8 ;  /* 0x000000000606a229 */ /* 0x001fce0000000008 */
[----:B------:R1:W-:Y:S01]  /*02d0*/  @!P2 STS.64 [R11], R6 ;  /* 0x000000060b00a388 */ /* 0x0003e20000000a00 */
[----:B------:R-:W-:Y:S01]  /*02e0*/  BAR.SYNC.DEFER_BLOCKING 0x0 ;  /* 0x0000000000007b1d */ /* 0x000fe20000010000 */
[----:B------:R-:W-:Y:S01]  /*02f0*/  ISETP.GT.U32.AND P2, PT, R10, 0x3, PT ;  /* 0x000000030a00780c */ /* 0x000fe20003f44070 */
[----:B------:R-:W-:-:S12]  /*0300*/  IMAD.MOV.U32 R10, RZ, RZ, R13 ;  /* 0x000000ffff0a7224 */ /* 0x000fd800078e000d */
[----:B-1----:R-:W-:Y:S05]  /*0310*/  @P2 BRA `(.L_x_27) ;  /* 0xfffffffc00d42947 */ /* 0x002fea000383ffff */
.L_x_26:
[----:B------:R-:W-:Y:S04]  /*0320*/  BSSY.RECONVERGENT B0, `(.L_x_28) ;  /* 0x0000009000007945 */ /* 0x000fe80003800200 */
[----:B------:R-:W-:Y:S05]  /*0330*/  @P1 BRA `(.L_x_29) ;  /* 0x00000000001c1947 */ /* 0x000fea0003800000 */
[----:B------:R-:W2:Y:S01]  /*0340*/  LDG.E.64 R8, desc[UR6][R2.64] ;  /* 0x0000000602087981 */ /* 0x000ea2000c1e1b00 */
[----:B------:R-:W1:Y:S01]  /*0350*/  S2UR UR5, SR_CgaCtaId ;  /* 0x00000000000579c3 */ /* 0x000e620000008800 */
[----:B------:R-:W-:Y:S02]  /*0360*/  UMOV UR4, 0x400 ;  /* 0x0000040000047882 */ /* 0x000fe40000000000 */
[----:B-1----:R-:W-:-:S09]  /*0370*/  ULEA UR4, UR5, UR4, 0x18 ;  /* 0x0000000405047291 */ /* 0x002fd2000f8ec0ff */
[----:B0-----:R-:W2:Y:S02]  /*0380*/  LDS.64 R6, [UR4] ;  /* 0x00000004ff067984 */ /* 0x001ea40008000a00 */
[----:B--2---:R-:W-:-:S07]  /*0390*/  DADD R6, R6, R8 ;  /* 0x0000000006067229 */ /* 0x004fce0000000008 */
[----:B------:R1:W-:Y:S04]  /*03a0*/  STG.E.64 desc[UR6][R2.64], R6 ;  /* 0x0000000602007986 */ /* 0x0003e8000c101b06 */
.L_x_29:
[----:B------:R-:W-:Y:S05]  /*03b0*/  BSYNC.RECONVERGENT B0 ;  /* 0x0000000000007941 */ /* 0x000fea0003800200 */
.L_x_28:
[----:B------:R-:W-:Y:S06]  /*03c0*/  BAR.SYNC.DEFER_BLOCKING 0x0 ;  /* 0x0000000000007b1d */ /* 0x000fec0000010000 */
[----:B------:R-:W-:Y:S05]  /*03d0*/  @P0 BRA `(.L_x_30) ;  /* 0xfffffffc00580947 */ /* 0x000fea000383ffff */
.L_x_23:
[----:B------:R-:W-:Y:S04]  /*03e0*/  BSSY.RECONVERGENT B0, `(.L_x_31) ;  /* 0x000001d000007945 */ /* 0x000fe80003800200 */
[----:B------:R-:W-:Y:S05]  /*03f0*/  @P1 BRA `(.L_x_32) ;  /* 0x00000000006c1947 */ /* 0x000fea0003800000 */
[----:B01----:R-:W0:Y:S01]  /*0400*/  S2R R3, SR_CTAID.X ;  /* 0x0000000000037919 */ /* 0x003e220000002500 */
[----:B------:R-:W0:Y:S01]  /*0410*/  LDC.64 R4, c[0x0][0x388] ;  /* 0x0000e200ff047b82 */ /* 0x000e220000000a00 */
[----:B------:R-:W1:Y:S01]  /*0420*/  LDCU UR4, c[0x0][0x390] ;  /* 0x00007200ff0477ac */ /* 0x000e620008000800 */
[----:B0-----:R-:W-:-:S05]  /*0430*/  IMAD.WIDE.U32 R4, R3, 0x8, R4 ;  /* 0x0000000803047825 */ /* 0x001fca00078e0004 */
[----:B------:R-:W2:Y:S01]  /*0440*/  LDG.E.64 R8, desc[UR6][R4.64] ;  /* 0x0000000604087981 */ /* 0x000ea2000c1e1b00 */
[----:B-1----:R-:W0:Y:S01]  /*0450*/  I2F.F64 R6, UR4 ;  /* 0x0000000400067d12 */ /* 0x002e220008201c00 */
[----:B------:R-:W-:-:S07]  /*0460*/  MOV R2, 0x1 ;  /* 0x0000000100027802 */ /* 0x000fce0000000f00 */
[----:B0-----:R-:W0:Y:S02]  /*0470*/  MUFU.RCP64H R3, R7 ;  /* 0x0000000700037308 */ /* 0x001e240000001800 */
[----:B0-----:R-:W-:-:S08]  /*0480*/  DFMA R10, -R6, R2, 1 ;  /* 0x3ff00000060a742b */ /* 0x001fd00000000102 */
[----:B------:R-:W-:-:S08]  /*0490*/  DFMA R10, R10, R10, R10 ;  /* 0x0000000a0a0a722b */ /* 0x000fd0000000000a */
[----:B------:R-:W-:-:S08]  /*04a0*/  DFMA R10, R2, R10, R2 ;  /* 0x0000000a020a722b */ /* 0x000fd00000000002 */
[----:B------:R-:W-:-:S08]  /*04b0*/  DFMA R2, -R6, R10, 1 ;  /* 0x3ff000000602742b */ /* 0x000fd0000000010a */
[----:B------:R-:W-:-:S08]  /*04c0*/  DFMA R2, R10, R2, R10 ;  /* 0x000000020a02722b */ /* 0x000fd0000000000a */
[----:B--2---:R-:W-:Y:S01]  /*04d0*/  DMUL R10, R8, R2 ;  /* 0x00000002080a7228 */ /* 0x004fe20000000000 */
[----:B------:R-:W-:-:S07]  /*04e0*/  FSETP.GEU.AND P1, PT, |R9|, 6.5827683646048100446e-37, PT ;  /* 0x036000000900780b */ /* 0x000fce0003f2e200 */
[----:B------:R-:W-:-:S08]  /*04f0*/  DFMA R12, -R6, R10, R8 ;  /* 0x0000000a060c722b */ /* 0x000fd00000000108 */
[----:B------:R-:W-:-:S10]  /*0500*/  DFMA R2, R2, R12, R10 ;  /* 0x0000000c0202722b */ /* 0x000fd4000000000a */
[----:B------:R-:W-:-:S05]  /*0510*/  FFMA R10, RZ, R7, R3 ;  /* 0x00000007ff0a7223 */ /* 0x000fca0000000003 */
[----:B------:R-:W-:-:S13]  /*0520*/  FSETP.GT.AND P0, PT, |R10|, 1.469367938527859385e-39, PT ;  /* 0x001000000a00780b */ /* 0x000fda0003f04200 */
[----:B------:R-:W-:Y:S05]  /*0530*/  @P0 BRA P1, `(.L_x_33) ;  /* 0x0000000000080947 */ /* 0x000fea0000800000 */
[----:B------:R-:W-:-:S07]  /*0540*/  MOV R12, 0x560 ;  /* 0x00000560000c7802 */ /* 0x000fce0000000f00 */
[----:B------:R-:W-:Y:S05]  /*0550*/  CALL.REL.NOINC `($__internal_2_$__cuda_sm20_div_rn_f64_full) ;  /* 0x0000000800c07944 */ /* 0x000fea0003c00000 */
.L_x_33:
[----:B------:R-:W0:Y:S01]  /*0560*/  S2UR UR5, SR_CgaCtaId ;  /* 0x00000000000579c3 */ /* 0x000e220000008800 */
[----:B------:R-:W-:Y:S01]  /*0570*/  UMOV UR4, 0x400 ;  /* 0x0000040000047882 */ /* 0x000fe20000000000 */
[----:B------:R2:W-:Y:S01]  /*0580*/  STG.E.64 desc[UR6][R4.64], R2 ;  /* 0x0000000204007986 */ /* 0x0005e2000c101b06 */
[----:B0-----:R-:W-:-:S09]  /*0590*/  ULEA UR4, UR5, UR4, 0x18 ;  /* 0x0000000405047291 */ /* 0x001fd2000f8ec0ff */
[----:B------:R2:W-:Y:S03]  /*05a0*/  STS.64 [UR4], R2 ;  /* 0x00000002ff007988 */ /* 0x0005e60008000a04 */
.L_x_32:
[----:B------:R-:W-:Y:S05]  /*05b0*/  BSYNC.RECONVERGENT B0 ;  /* 0x0000000000007941 */ /* 0x000fea0003800200 */
.L_x_31:
[----:B--2---:R-:W2:Y:S08]  /*05c0*/  LDC R5, c[0x0][0x394] ;  /* 0x0000e500ff057b82 */ /* 0x004eb00000000800 */
[----:B------:R-:W-:Y:S01]  /*05d0*/  BAR.SYNC.DEFER_BLOCKING 0x0 ;  /* 0x0000000000007b1d */ /* 0x000fe20000010000 */
[----:B--2---:R-:W-:-:S13]  /*05e0*/  ISETP.GE.AND P0, PT, R5, 0x1, PT ;  /* 0x000000010500780c */ /* 0x004fda0003f06270 */
[----:B------:R-:W-:Y:S05]  /*05f0*/  @!P0 EXIT ;  /* 0x000000000000894d */ /* 0x000fea0003800000 */
[----:B------:R-:W2:Y:S01]  /*0600*/  S2UR UR5, SR_CgaCtaId ;  /* 0x00000000000579c3 */ /* 0x000ea20000008800 */
[C---:B------:R-:W-:Y:S01]  /*0610*/  ISETP.GE.U32.AND P1, PT, R5.reuse, 0x8, PT ;  /* 0x000000080500780c */ /* 0x040fe20003f26070 */
[----:B------:R-:W-:Y:S01]  /*0620*/  UMOV UR4, 0x400 ;  /* 0x0000040000047882 */ /* 0x000fe20000000000 */
[----:B01----:R-:W-:Y:S01]  /*0630*/  LOP3.LUT R2, R5, 0x7, RZ, 0xc0, !PT ;  /* 0x0000000705027812 */ /* 0x003fe200078ec0ff */
[----:B------:R-:W-:-:S03]  /*0640*/  IMAD.MOV.U32 R4, RZ, RZ, RZ ;  /* 0x000000ffff047224 */ /* 0x000fc600078e00ff */
[----:B------:R-:W-:Y:S01]  /*0650*/  ISETP.NE.AND P0, PT, R2, RZ, PT ;  /* 0x000000ff0200720c */ /* 0x000fe20003f05270 */
[----:B------:R-:W0:Y:S01]  /*0660*/  LDC R3, c[0x0][0x360] ;  /* 0x0000d800ff037b82 */ /* 0x000e220000000800 */
[----:B--2---:R-:W-:-:S07]  /*0670*/  ULEA UR4, UR5, UR4, 0x18 ;  /* 0x0000000405047291 */ /* 0x004fce000f8ec0ff */
[----:B------:R-:W1:Y:S02]  /*0680*/  S2UR UR5, SR_CTAID.X ;  /* 0x00000000000579c3 */ /* 0x000e640000002500 */
[----:B------:R-:W2:Y:S01]  /*0690*/  LDS.64 R18, [UR4] ;  /* 0x00000004ff127984 */ /* 0x000ea20008000a00 */
[----:B------:R-:W-:Y:S05]  /*06a0*/  @!P1 BRA `(.L_x_34) ;  /* 0x0000000400409947 */ /* 0x000fea0003800000 */
[----:B------:R-:W1:Y:S01]  /*06b0*/  LDC R7, c[0x0][0x390] ;  /* 0x0000e400ff077b82 */ /* 0x000e620000000800 */
[----:B------:R-:W-:Y:S01]  /*06c0*/  LOP3.LUT R4, R5, 0x7ffffff8, RZ, 0xc0, !PT ;  /* 0x7ffffff805047812 */ /* 0x000fe200078ec0ff */
[----:B------:R-:W-:Y:S01]  /*06d0*/  IMAD.MOV.U32 R10, RZ, RZ, R0 ;  /* 0x000000ffff0a7224 */ /* 0x000fe200078e0000 */
[----:B------:R-:W3:Y:S03]  /*06e0*/  LDCU UR4, c[0x0][0x390] ;  /* 0x00007200ff0477ac */ /* 0x000ee60008000800 */
[----:B------:R-:W-:Y:S02]  /*06f0*/  IMAD.MOV R11, RZ, RZ, -R4 ;  /* 0x000000ffff0b7224 */ /* 0x000fe400078e0a04 */
[----:B-1----:R-:W-:-:S04]  /*0700*/  IMAD R8, R7, UR5, R0 ;  /* 0x0000000507087c24 */ /* 0x002fc8000f8e0200 */
[C-C-:B0-----:R-:W-:Y:S01]  /*0710*/  IMAD R14, R3.reuse, 0x7, R8.reuse ;  /* 0x00000007030e7824 */ /* 0x141fe200078e0208 */
[----:B------:R-:W-:Y:S01]  /*0720*/  IADD3 R6, PT, PT, R8, R3, RZ ;  /* 0x0000000308067210 */ /* 0x000fe20007ffe0ff */
[C-C-:B------:R-:W-:Y:S02]  /*0730*/  IMAD R16, R3.reuse, 0x6, R8.reuse ;  /* 0x0000000603107824 */ /* 0x140fe400078e0208 */
[C-C-:B------:R-:W-:Y:S02]  /*0740*/  IMAD R5, R3.reuse, 0x5, R8.reuse ;  /* 0x0000000503057824 */ /* 0x140fe400078e0208 */
[C-C-:B------:R-:W-:Y:S02]  /*0750*/  IMAD R7, R3.reuse, 0x4, R8.reuse ;  /* 0x0000000403077824 */ /* 0x140fe400078e0208 */
[C-C-:B------:R-:W-:Y:S02]  /*0760*/  IMAD R9, R3.reuse, 0x3, R8.reuse ;  /* 0x0000000303097824 */ /* 0x140fe400078e0208 */
[----:B---3--:R-:W-:-:S07]  /*0770*/  IMAD R12, R3, 0x2, R8 ;  /* 0x00000002030c7824 */ /* 0x008fce00078e0208 */
.L_x_35:
[----:B------:R-:W-:-:S13]  /*0780*/  ISETP.GE.U32.AND P2, PT, R10, UR4, PT ;  /* 0x000000040a007c0c */ /* 0x000fda000bf46070 */
[----:B------:R-:W0:Y:S02]  /*0790*/  @!P2 LDC.64 R20, c[0x0][0x380] ;  /* 0x0000e000ff14ab82 */ /* 0x000e240000000a00 */
[----:B0-----:R-:W-:-:S05]  /*07a0*/  @!P2 IMAD.WIDE.U32 R20, R8, 0x8, R20 ;  /* 0x000000080814a825 */ /* 0x001fca00078e0014 */
[----:B------:R-:W2:Y:S01]  /*07b0*/  @!P2 LDG.E.64 R22, desc[UR6][R20.64] ;  /* 0x000000061416a981 */ /* 0x000ea2000c1e1b00 */
[----:B------:R-:W-:-:S05]  /*07c0*/  IMAD.IADD R26, R3, 0x1, R10 ;  /* 0x00000001031a7824 */ /* 0x000fca00078e020a */
[----:B------:R-:W-:-:S13]  /*07d0*/  ISETP.GE.U32.AND P1, PT, R26, UR4, PT ;  /* 0x000000041a007c0c */ /* 0x000fda000bf26070 */
[----:B------:R-:W0:Y:S02]  /*07e0*/  @!P1 LDC.64 R24, c[0x0][0x380] ;  /* 0x0000e000ff189b82 */ /* 0x000e240000000a00 */
[----:B0-----:R-:W-:Y:S01]  /*07f0*/  @!P1 IMAD.WIDE.U32 R24, R6, 0x8, R24 ;  /* 0x0000000806189825 */ /* 0x001fe200078e0018 */
[----:B--2---:R-:W-:-:S07]  /*0800*/  @!P2 DADD R22, -R18, R22 ;  /* 0x000000001216a229 */ /* 0x004fce0000000116 */
[----:B------:R0:W-:Y:S04]  /*0810*/  @!P2 STG.E.64 desc[UR6][R20.64], R22 ;  /* 0x000000161400a986 */ /* 0x0001e8000c101b06 */
[----:B------:R-:W2:Y:S01]  /*0820*/  @!P1 LDG.E.64 R28, desc[UR6][R24.64] ;  /* 0x00000006181c9981 */ /* 0x000ea2000c1e1b00 */
[----:B------:R-:W-:-:S05]  /*0830*/  IMAD.IADD R13, R26, 0x1, R3 ;  /* 0x000000011a0d7824 */ /* 0x000fca00078e0203 */
[----:B------:R-:W-:-:S13]  /*0840*/  ISETP.GE.U32.AND P2, PT, R13, UR4, PT ;  /* 0x000000040d007c0c */ /* 0x000fda000bf46070 */
[----:B------:R-:W1:Y:S02]  /*0850*/  @!P2 LDC.64 R26, c[0x0][0x380] ;  /* 0x0000e000ff1aab82 */ /* 0x000e640000000a00 */
[----:B-1----:R-:W-:Y:S01]  /*0860*/  @!P2 IMAD.WIDE.U32 R26, R12, 0x8, R26 ;  /* 0x000000080c1aa825 */ /* 0x002fe200078e001a */
[----:B--2---:R-:W-:-:S07]  /*0870*/  @!P1 DADD R28, -R18, R28 ;  /* 0x00000000121c9229 */ /* 0x004fce000000011c */
[----:B------:R1:W-:Y:S04]  /*0880*/  @!P1 STG.E.64 desc[UR6][R24.64], R28 ;  /* 0x0000001c18009986 */ /* 0x0003e8000c101b06 */
[----:B0-----:R-:W2:Y:S01]  /*0890*/  @!P2 LDG.E.64 R22, desc[UR6][R26.64] ;  /* 0x000000061a16a981 */ /* 0x001ea2000c1e1b00 */
[----:B------:R-:W-:-:S05]  /*08a0*/  IMAD.IADD R13, R13, 0x1, R3 ;  /* 0x000000010d0d7824 */ /* 0x000fca00078e0203 */
[----:B------:R-:W-:-:S13]  /*08b0*/  ISETP.GE.U32.AND P1, PT, R13, UR4, PT ;  /* 0x000000040d007c0c */ /* 0x000fda000bf26070 */
[----:B------:R-:W0:Y:S02]  /*08c0*/  @!P1 LDC.64 R20, c[0x0][0x380] ;  /* 0x0000e000ff149b82 */ /* 0x000e240000000a00 */
[----:B0-----:R-:W-:Y:S01]  /*08d0*/  @!P1 IMAD.WIDE.U32 R20, R9, 0x8, R20 ;  /* 0x0000000809149825 */ /* 0x001fe200078e0014 */
[----:B--2---:R-:W-:-:S07]  /*08e0*/  @!P2 DADD R22, -R18, R22 ;  /* 0x000000001216a229 */ /* 0x004fce0000000116 */
[----:B------:R0:W-:Y:S04]  /*08f0*/  @!P2 STG.E.64 desc[UR6][R26.64], R22 ;  /* 0x000000161a00a986 */ /* 0x0001e8000c101b06 */
[----:B-1----:R-:W2:Y:S01]  /*0900*/  @!P1 LDG.E.64 R28, desc[UR6][R20.64] ;  /* 0x00000006141c9981 */ /* 0x002ea2000c1e1b00 */
[----:B------:R-:W-:-:S05]  /*0910*/  IMAD.IADD R13, R13, 0x1, R3 ;  /* 0x000000010d0d7824 */ /* 0x000fca00078e0203 */
[----:B------:R-:W-:-:S13]  /*0920*/  ISETP.GE.U32.AND P2, PT, R13, UR4, PT ;  /* 0x000000040d007c0c */ /* 0x000fda000bf46070 */
[----:B------:R-:W1:Y:S02]  /*0930*/  @!P2 LDC.64 R24, c[0x0][0x380] ;  /* 0x0000e000ff18ab82 */ /* 0x000e640000000a00 */
[----:B-1----:R-:W-:Y:S01]  /*0940*/  @!P2 IMAD.WIDE.U32 R24, R7, 0x8, R24 ;  /* 0x000000080718a825 */ /* 0x002fe200078e0018 */
[----:B--2---:R-:W-:-:S07]  /*0950*/  @!P1 DADD R28, -R18, R28 ;  /* 0x00000000121c9229 */ /* 0x004fce000000011c */
[----:B------:R1:W-:Y:S04]  /*0960*/  @!P1 STG.E.64 desc[UR6][R20.64], R28 ;  /* 0x0000001c14009986 */ /* 0x0003e8000c101b06 */
[----:B0-----:R-:W2:Y:S01]  /*0970*/  @!P2 LDG.E.64 R26, desc[UR6][R24.64] ;  /* 0x00000006181aa981 */ /* 0x001ea2000c1e1b00 */
[----:B------:R-:W-:-:S04]  /*0980*/  IADD3 R13, PT, PT, R13, R3, RZ ;  /* 0x000000030d0d7210 */ /* 0x000fc80007ffe0ff */
        /* <DEDUP_REMOVED lines=20> */
[----:B------:R-:W-:Y:S01]  /*0ad0*/  VIADD R11, R11, 0x8 ;  /* 0x000000080b0b7836 */ /* 0x000fe20000000000 */
[C---:B------:R-:W-:Y:S01]  /*0ae0*/  LEA R8, R3.reuse, R8, 0x3 ;  /* 0x0000000803087211 */ /* 0x040fe200078e18ff */
[C---:B------:R-:W-:Y:S01]  /*0af0*/  IMAD R10, R3.reuse, 0x8, R10 ;  /* 0x00000008030a7824 */ /* 0x040fe200078e020a */
[C---:B------:R-:W-:Y:S01]  /*0b00*/  LEA R5, R3.reuse, R5, 0x3 ;  /* 0x0000000503057211 */ /* 0x040fe200078e18ff */
[C---:B------:R-:W-:Y:S02]  /*0b10*/  IMAD R6, R3.reuse, 0x8, R6 ;  /* 0x0000000803067824 */ /* 0x040fe400078e0206 */
[----:B------:R-:W-:-:S02]  /*0b20*/  IMAD R12, R3, 0x8, R12 ;  /* 0x00000008030c7824 */ /* 0x000fc400078e020c */
[C---:B------:R-:W-:Y:S02]  /*0b30*/  IMAD R9, R3.reuse, 0x8, R9 ;  /* 0x0000000803097824 */ /* 0x040fe400078e0209 */
[C---:B------:R-:W-:Y:S02]  /*0b40*/  IMAD R7, R3.reuse, 0x8, R7 ;  /* 0x0000000803077824 */ /* 0x040fe400078e0207 */
[C---:B------:R-:W-:Y:S02]  /*0b50*/  IMAD R16, R3.reuse, 0x8, R16 ;  /* 0x0000000803107824 */ /* 0x040fe400078e0210 */
[----:B------:R-:W-:Y:S01]  /*0b60*/  IMAD R14, R3, 0x8, R14 ;  /* 0x00000008030e7824 */ /* 0x000fe200078e020e */
[----:B--2---:R-:W-:-:S07]  /*0b70*/  @!P1 DADD R22, -R18, R22 ;  /* 0x0000000012169229 */ /* 0x004fce0000000116 */
[----:B------:R3:W-:Y:S01]  /*0b80*/  @!P1 STG.E.64 desc[UR6][R24.64], R22 ;  /* 0x0000001618009986 */ /* 0x0007e2000c101b06 */
[----:B------:R-:W-:-:S13]  /*0b90*/  ISETP.NE.AND P1, PT, R11, RZ, PT ;  /* 0x000000ff0b00720c */ /* 0x000fda0003f25270 */
[----:B---3--:R-:W-:Y:S05]  /*0ba0*/  @P1 BRA `(.L_x_35) ;  /* 0xfffffff800f41947 */ /* 0x008fea000383ffff */
.L_x_34:
[----:B-1----:R-:W-:Y:S05]  /*0bb0*/  @!P0 EXIT ;  /* 0x000000000000894d */ /* 0x002fea0003800000 */
[----:B------:R-:W1:Y:S01]  /*0bc0*/  LDC R5, c[0x0][0x394] ;  /* 0x0000e500ff057b82 */ /* 0x000e620000000800 */
[----:B------:R-:W-:Y:S02]  /*0bd0*/  ISETP.GE.U32.AND P1, PT, R2, 0x4, PT ;  /* 0x000000040200780c */ /* 0x000fe40003f26070 */
[----:B-1----:R-:W-:-:S04]  /*0be0*/  LOP3.LUT R20, R5, 0x3, RZ, 0xc0, !PT ;  /* 0x0000000305147812 */ /* 0x002fc800078ec0ff */
[----:B------:R-:W-:-:S07]  /*0bf0*/  ISETP.NE.AND P0, PT, R20, RZ, PT ;  /* 0x000000ff1400720c */ /* 0x000fce0003f05270 */
[----:B------:R-:W-:Y:S06]  /*0c00*/  @!P1 BRA `(.L_x_36) ;  /* 0x0000000000889947 */ /* 0x000fec0003800000 */
[----:B------:R-:W1:Y:S01]  /*0c10*/  LDC R2, c[0x0][0x390] ;  /* 0x0000e400ff027b82 */ /* 0x000e620000000800 */
[----:B0-----:R-:W-:-:S05]  /*0c20*/  IMAD R9, R4, R3, R0 ;  /* 0x0000000304097224 */ /* 0x001fca00078e0200 */
[----:B-1----:R-:W-:-:S13]  /*0c30*/  ISETP.GE.U32.AND P2, PT, R9, R2, PT ;  /* 0x000000020900720c */ /* 0x002fda0003f46070 */
[----:B------:R-:W0:Y:S01]  /*0c40*/  @!P2 LDC.64 R10, c[0x0][0x380] ;  /* 0x0000e000ff0aab82 */ /* 0x000e220000000a00 */
[----:B------:R-:W-:-:S04]  /*0c50*/  @!P2 IMAD R7, R2, UR5, R9 ;  /* 0x000000050207ac24 */ /* 0x000fc8000f8e0209 */
[----:B0-----:R-:W-:-:S05]  /*0c60*/  @!P2 IMAD.WIDE.U32 R10, R7, 0x8, R10 ;  /* 0x00000008070aa825 */ /* 0x001fca00078e000a */
[----:B------:R-:W2:Y:S01]  /*0c70*/  @!P2 LDG.E.64 R6, desc[UR6][R10.64] ;  /* 0x000000060a06a981 */ /* 0x000ea2000c1e1b00 */
[----:B------:R-:W-:-:S05]  /*0c80*/  IMAD.IADD R17, R9, 0x1, R3 ;  /* 0x0000000109117824 */ /* 0x000fca00078e0203 */
[----:B------:R-:W-:-:S13]  /*0c90*/  ISETP.GE.U32.AND P1, PT, R17, R2, PT ;  /* 0x000000021100720c */ /* 0x000fda0003f26070 */
[----:B------:R-:W0:Y:S01]  /*0ca0*/  @!P1 LDC.64 R8, c[0x0][0x380] ;  /* 0x0000e000ff089b82 */ /* 0x000e220000000a00 */
[----:B------:R-:W-:Y:S02]  /*0cb0*/  @!P1 IMAD R15, R2, UR5, R17 ;  /* 0x00000005020f9c24 */ /* 0x000fe4000f8e0211 */
[----:B------:R-:W-:Y:S01]  /*0cc0*/  IMAD.IADD R23, R17, 0x1, R3 ;  /* 0x0000000111177824 */ /* 0x000fe200078e0203 */
[----:B--2---:R-:W-:Y:S01]  /*0cd0*/  @!P2 DADD R12, -R18, R6 ;  /* 0x00000000120ca229 */ /* 0x004fe20000000106 */
[----:B0-----:R-:W-:-:S06]  /*0ce0*/  @!P1 IMAD.WIDE.U32 R6, R15, 0x8, R8 ;  /* 0x000000080f069825 */ /* 0x001fcc00078e0008 */
[----:B------:R0:W-:Y:S04]  /*0cf0*/  @!P2 STG.E.64 desc[UR6][R10.64], R12 ;  /* 0x0000000c0a00a986 */ /* 0x0001e8000c101b06 */
[----:B------:R-:W2:Y:S01]  /*0d00*/  @!P1 LDG.E.64 R8, desc[UR6][R6.64] ;  /* 0x0000000606089981 */ /* 0x000ea2000c1e1b00 */
[----:B------:R-:W-:-:S13]  /*0d10*/  ISETP.GE.U32.AND P2, PT, R23, R2, PT ;  /* 0x000000021700720c */ /* 0x000fda0003f46070 */
[----:B------:R-:W1:Y:S01]  /*0d20*/  @!P2 LDC.64 R16, c[0x0][0x380] ;  /* 0x0000e000ff10ab82 */ /* 0x000e620000000a00 */
[----:B------:R-:W-:Y:S01]  /*0d30*/  @!P2 IMAD R21, R2, UR5, R23 ;  /* 0x000000050215ac24 */ /* 0x000fe2000f8e0217 */
[----:B------:R-:W-:Y:S01]  /*0d40*/  IADD3 R23, PT, PT, R23, R3, RZ ;  /* 0x0000000317177210 */ /* 0x000fe20007ffe0ff */
[----:B--2---:R-:W-:Y:S02]  /*0d50*/  @!P1 DADD R14, -R18, R8 ;  /* 0x00000000120e9229 */ /* 0x004fe40000000108 */
[----:B-1----:R-:W-:-:S05]  /*0d60*/  @!P2 IMAD.WIDE.U32 R8, R21, 0x8, R16 ;  /* 0x000000081508a825 */ /* 0x002fca00078e0010 */
[----:B------:R1:W-:Y:S04]  /*0d70*/  @!P1 STG.E.64 desc[UR6][R6.64], R14 ;  /* 0x0000000e06009986 */ /* 0x0003e8000c101b06 */
[----:B------:R-:W2:Y:S01]  /*0d80*/  @!P2 LDG.E.64 R16, desc[UR6][R8.64] ;  /* 0x000000060810a981 */ /* 0x000ea2000c1e1b00 */
[----:B------:R-:W-:-:S13]  /*0d90*/  ISETP.GE.U32.AND P1, PT, R23, R2, PT ;  /* 0x000000021700720c */ /* 0x000fda0003f26070 */
[----:B0-----:R-:W0:Y:S01]  /*0da0*/  @!P1 LDC.64 R10, c[0x0][0x380] ;  /* 0x0000e000ff0a9b82 */ /* 0x001e220000000a00 */
[----:B------:R-:W-:-:S04]  /*0db0*/  @!P1 IMAD R13, R2, UR5, R23 ;  /* 0x00000005020d9c24 */ /* 0x000fc8000f8e0217 */
[----:B0-----:R-:W-:Y:S01]  /*0dc0*/  @!P1 IMAD.WIDE.U32 R10, R13, 0x8, R10 ;  /* 0x000000080d0a9825 */ /* 0x001fe200078e000a */
[----:B--2---:R-:W-:-:S07]  /*0dd0*/  @!P2 DADD R16, -R18, R16 ;  /* 0x000000001210a229 */ /* 0x004fce0000000110 */
[----:B------:R1:W-:Y:S04]  /*0de0*/  @!P2 STG.E.64 desc[UR6][R8.64], R16 ;  /* 0x000000100800a986 */ /* 0x0003e8000c101b06 */
[----:B------:R-:W2:Y:S01]  /*0df0*/  @!P1 LDG.E.64 R12, desc[UR6][R10.64] ;  /* 0x000000060a0c9981 */ /* 0x000ea2000c1e1b00 */
[----:B------:R-:W-:Y:S01]  /*0e00*/  VIADD R4, R4, 0x4 ;  /* 0x0000000404047836 */ /* 0x000fe20000000000 */
[----:B--2---:R-:W-:-:S07]  /*0e10*/  @!P1 DADD R12, -R18, R12 ;  /* 0x00000000120c9229 */ /* 0x004fce000000010c */
[----:B------:R1:W-:Y:S04]  /*0e20*/  @!P1 STG.E.64 desc[UR6][R10.64], R12 ;  /* 0x0000000c0a009986 */ /* 0x0003e8000c101b06 */
.L_x_36:
[----:B------:R-:W-:Y:S05]  /*0e30*/  @!P0 EXIT ;  /* 0x000000000000894d */ /* 0x000fea0003800000 */
[----:B------:R-:W-:Y:S02]  /*0e40*/  ISETP.NE.AND P1, PT, R20, 0x1, PT ;  /* 0x000000011400780c */ /* 0x000fe40003f25270 */
[----:B------:R-:W-:-:S04]  /*0e50*/  LOP3.LUT R5, R5, 0x1, RZ, 0xc0, !PT ;  /* 0x0000000105057812 */ /* 0x000fc800078ec0ff */
[----:B------:R-:W-:-:S07]  /*0e60*/  ISETP.NE.U32.AND P0, PT, R5, 0x1, PT ;  /* 0x000000010500780c */ /* 0x000fce0003f05070 */
[----:B------:R-:W-:Y:S06]  /*0e70*/  @!P1 BRA `(.L_x_37) ;  /* 0x0000000000489947 */ /* 0x000fec0003800000 */
[----:B-1----:R-:W1:Y:S01]  /*0e80*/  LDC R12, c[0x0][0x390] ;  /* 0x0000e400ff0c7b82 */ /* 0x002e620000000800 */
        /* <DEDUP_REMOVED lines=17> */
.L_x_37:
[----:B------:R-:W-:Y:S05]  /*0fa0*/  @P0 EXIT ;  /* 0x000000000000094d */ /* 0x000fea0003800000 */
[----:B------:R-:W4:Y:S01]  /*0fb0*/  LDC R5, c[0x0][0x390] ;  /* 0x0000e400ff057b82 */ /* 0x000f220000000800 */
[----:B0-----:R-:W-:-:S05]  /*0fc0*/  IMAD R0, R3, R4, R0 ;  /* 0x0000000403007224 */ /* 0x001fca00078e0200 */
[----:B----4-:R-:W-:-:S13]  /*0fd0*/  ISETP.GE.U32.AND P0, PT, R0, R5, PT ;  /* 0x000000050000720c */ /* 0x010fda0003f06070 */
[----:B------:R-:W-:Y:S05]  /*0fe0*/  @P0 EXIT ;  /* 0x000000000000094d */ /* 0x000fea0003800000 */
[----:B------:R-:W0:Y:S01]  /*0ff0*/  LDC.64 R2, c[0x0][0x380] ;  /* 0x0000e000ff027b82 */ /* 0x000e220000000a00 */
[----:B------:R-:W-:-:S04]  /*1000*/  IMAD R5, R5, UR5, R0 ;  /* 0x0000000505057c24 */ /* 0x000fc8000f8e0200 */
[----:B0-----:R-:W-:-:S05]  /*1010*/  IMAD.WIDE.U32 R2, R5, 0x8, R2 ;  /* 0x0000000805027825 */ /* 0x001fca00078e0002 */
[----:B------:R-:W2:Y:S02]  /*1020*/  LDG.E.64 R4, desc[UR6][R2.64] ;  /* 0x0000000602047981 */ /* 0x000ea4000c1e1b00 */
[----:B--2---:R-:W-:-:S07]  /*1030*/  DADD R4, -R18, R4 ;  /* 0x0000000012047229 */ /* 0x004fce0000000104 */
[----:B------:R-:W-:Y:S01]  /*1040*/  STG.E.64 desc[UR6][R2.64], R4 ;  /* 0x0000000402007986 */ /* 0x000fe2000c101b06 */
[----:B------:R-:W-:Y:S05]  /*1050*/  EXIT ;  /* 0x000000000000794d */ /* 0x000fea0003800000 */
        .weak           $__internal_2_$__cuda_sm20_div_rn_f64_full
        .type           $__internal_2_$__cuda_sm20_div_rn_f64_full,@function
        .size           $__internal_2_$__cuda_sm20_div_rn_f64_full,(.L_x_46 - $__internal_2_$__cuda_sm20_div_rn_f64_full)
$__internal_2_$__cuda_sm20_div_rn_f64_full:
[C---:B------:R-:W-:Y:S01]  /*1060*/  FSETP.GEU.AND P0, PT, |R7|.reuse, 1.469367938527859385e-39, PT ;  /* 0x001000000700780b */ /* 0x040fe20003f0e200 */
[----:B------:R-:W-:Y:S01]  /*1070*/  IMAD.MOV.U32 R13, RZ, RZ, 0x1ca00000 ;  /* 0x1ca00000ff0d7424 */ /* 0x000fe200078e00ff */
[C---:B------:R-:W-:Y:S02]  /*1080*/  LOP3.LUT R2, R7.reuse, 0x800fffff, RZ, 0xc0, !PT ;  /* 0x800fffff07027812 */ /* 0x040fe400078ec0ff */
[----:B------:R-:W-:Y:S02]  /*1090*/  MOV R14, 0x1 ;  /* 0x00000001000e7802 */ /* 0x000fe40000000f00 */
[----:B------:R-:W-:Y:S01]  /*10a0*/  LOP3.LUT R3, R2, 0x3ff00000, RZ, 0xfc, !PT ;  /* 0x3ff0000002037812 */ /* 0x000fe200078efcff */
[----:B------:R-:W-:Y:S01]  /*10b0*/  IMAD.MOV.U32 R2, RZ, RZ, R6 ;  /* 0x000000ffff027224 */ /* 0x000fe200078e0006 */
[----:B------:R-:W-:Y:S02]  /*10c0*/  LOP3.LUT R17, R7, 0x7ff00000, RZ, 0xc0, !PT ;  /* 0x7ff0000007117812 */ /* 0x000fe400078ec0ff */
[----:B------:R-:W-:-:S03]  /*10d0*/  LOP3.LUT R16, R9, 0x7ff00000, RZ, 0xc0, !PT ;  /* 0x7ff0000009107812 */ /* 0x000fc600078ec0ff */
[----:B------:R-:W-:Y:S01]  /*10e0*/  @!P0 DMUL R2, R6, 8.98846567431157953865e+307 ;  /* 0x7fe0000006028828 */ /* 0x000fe20000000000 */
[----:B------:R-:W-:Y:S01]  /*10f0*/  ISETP.GE.U32.AND P1, PT, R16, R17, PT ;  /* 0x000000111000720c */ /* 0x000fe20003f26070 */
[----:B------:R-:W-:-:S04]  /*1100*/  IMAD.MOV.U32 R23, RZ, RZ, R16 ;  /* 0x000000ffff177224 */ /* 0x000fc800078e0010 */
[----:B------:R-:W0:Y:S02]  /*1110*/  MUFU.RCP64H R15, R3 ;  /* 0x00000003000f7308 */ /* 0x000e240000001800 */
[----:B0-----:R-:W-:-:S08]  /*1120*/  DFMA R10, R14, -R2, 1 ;  /* 0x3ff000000e0a742b */ /* 0x001fd00000000802 */
[----:B------:R-:W-:-:S08]  /*1130*/  DFMA R10, R10, R10, R10 ;  /* 0x0000000a0a0a722b */ /* 0x000fd0000000000a */
[----:B------:R-:W-:Y:S01]  /*1140*/  DFMA R14, R14, R10, R14 ;  /* 0x0000000a0e0e722b */ /* 0x000fe2000000000e */
[----:B------:R-:W-:Y:S01]  /*1150*/  SEL R11, R13, 0x63400000, !P1 ;  /* 0x634000000d0b7807 */ /* 0x000fe20004800000 */
[----:B------:R-:W-:Y:S01]  /*1160*/  IMAD.MOV.U32 R10, RZ, RZ, R8 ;  /* 0x000000ffff0a7224 */ /* 0x000fe200078e0008 */
[----:B------:R-:W-:Y:S02]  /*1170*/  FSETP.GEU.AND P1, PT, |R9|, 1.469367938527859385e-39, PT ;  /* 0x001000000900780b */ /* 0x000fe40003f2e200 */
[----:B------:R-:W-:-:S03]  /*1180*/  LOP3.LUT R11, R11, 0x800fffff, R9, 0xf8, !PT ;  /* 0x800fffff0b0b7812 */ /* 0x000fc600078ef809 */
[----:B------:R-:W-:-:S08]  /*1190*/  DFMA R18, R14, -R2, 1 ;  /* 0x3ff000000e12742b */ /* 0x000fd00000000802 */
[----:B------:R-:W-:Y:S01]  /*11a0*/  DFMA R14, R14, R18, R14 ;  /* 0x000000120e0e722b */ /* 0x000fe2000000000e */
[----:B------:R-:W-:Y:S10]  /*11b0*/  @P1 BRA `(.L_x_38) ;  /* 0x0000000000201947 */ /* 0x000ff40003800000 */
[----:B------:R-:W-:Y:S01]  /*11c0*/  LOP3.LUT R19, R7, 0x7ff00000, RZ, 0xc0, !PT ;  /* 0x7ff0000007137812 */ /* 0x000fe200078ec0ff */
[----:B------:R-:W-:-:S03]  /*11d0*/  IMAD.MOV.U32 R18, RZ, RZ, RZ ;  /* 0x000000ffff127224 */ /* 0x000fc600078e00ff */
[----:B------:R-:W-:-:S04]  /*11e0*/  ISETP.GE.U32.AND P1, PT, R16, R19, PT ;  /* 0x000000131000720c */ /* 0x000fc80003f26070 */
[----:B------:R-:W-:-:S04]  /*11f0*/  SEL R19, R13, 0x63400000, !P1 ;  /* 0x634000000d137807 */ /* 0x000fc80004800000 */
[----:B------:R-:W-:-:S04]  /*1200*/  LOP3.LUT R19, R19, 0x80000000, R9, 0xf8, !PT ;  /* 0x8000000013137812 */ /* 0x000fc800078ef809 */
[----:B------:R-:W-:-:S06]  /*1210*/  LOP3.LUT R19, R19, 0x100000, RZ, 0xfc, !PT ;  /* 0x0010000013137812 */ /* 0x000fcc00078efcff */
[----:B------:R-:W-:-:S10]  /*1220*/  DFMA R10, R10, 2, -R18 ;  /* 0x400000000a0a782b */ /* 0x000fd40000000812 */
[----:B------:R-:W-:-:S07]  /*1230*/  LOP3.LUT R23, R11, 0x7ff00000, RZ, 0xc0, !PT ;  /* 0x7ff000000b177812 */ /* 0x000fce00078ec0ff */
.L_x_38:
[----:B------:R-:W-:Y:S01]  /*1240*/  MOV R22, R17 ;  /* 0x0000001100167202 */ /* 0x000fe20000000f00 */
[----:B------:R-:W-:Y:S01]  /*1250*/  VIADD R17, R23, 0xffffffff ;  /* 0xffffffff17117836 */ /* 0x000fe20000000000 */
[----:B------:R-:W-:Y:S01]  /*1260*/  @!P0 LOP3.LUT R22, R3, 0x7ff00000, RZ, 0xc0, !PT ;  /* 0x7ff0000003168812 */ /* 0x000fe200078ec0ff */
[----:B------:R-:W-:-:S03]  /*1270*/  DMUL R18, R14, R10 ;  /* 0x0000000a0e127228 */ /* 0x000fc60000000000 */
[----:B------:R-:W-:Y:S01]  /*1280*/  ISETP.GT.U32.AND P0, PT, R17, 0x7feffffe, PT ;  /* 0x7feffffe1100780c */ /* 0x000fe20003f04070 */
[----:B------:R-:W-:-:S04]  /*1290*/  VIADD R24, R22, 0xffffffff ;  /* 0xffffffff16187836 */ /* 0x000fc80000000000 */
[----:B------:R-:W-:Y:S01]  /*12a0*/  DFMA R20, R18, -R2, R10 ;  /* 0x800000021214722b */ /* 0x000fe2000000000a */
[----:B------:R-:W-:-:S07]  /*12b0*/  ISETP.GT.U32.OR P0, PT, R24, 0x7feffffe, P0 ;  /* 0x7feffffe1800780c */ /* 0x000fce0000704470 */
[----:B------:R-:W-:-:S06]  /*12c0*/  DFMA R14, R14, R20, R18 ;  /* 0x000000140e0e722b */ /* 0x000fcc0000000012 */
[----:B------:R-:W-:Y:S05]  /*12d0*/  @P0 BRA `(.L_x_39) ;  /* 0x00000000006c0947 */ /* 0x000fea0003800000 */
[----:B------:R-:W-:-:S04]  /*12e0*/  LOP3.LUT R9, R7, 0x7ff00000, RZ, 0xc0, !PT ;  /* 0x7ff0000007097812 */ /* 0x000fc800078ec0ff */
[CC--:B------:R-:W-:Y:S02]  /*12f0*/  VIADDMNMX R8, R16.reuse, -R9.reuse, 0xb9600000, !PT ;  /* 0xb960000010087446 */ /* 0x0c0fe40007800909 */
[----:B------:R-:W-:Y:S02]  /*1300*/  ISETP.GE.U32.AND P0, PT, R16, R9, PT ;  /* 0x000000091000720c */ /* 0x000fe40003f06070 */
[----:B------:R-:W-:Y:S02]  /*1310*/  VIMNMX R8, PT, PT, R8, 0x46a00000, PT ;  /* 0x46a0000008087848 */ /* 0x000fe40003fe0100 */
[----:B------:R-:W-:-:S05]  /*1320*/  SEL R13, R13, 0x63400000, !P0 ;  /* 0x634000000d0d7807 */ /* 0x000fca0004000000 */
[----:B------:R-:W-:Y:S01]  /*1330*/  IMAD.IADD R13, R8, 0x1, -R13 ;  /* 0x00000001080d7824 */ /* 0x000fe200078e0a0d */
[----:B------:R-:W-:-:S03]  /*1340*/  MOV R8, RZ ;  /* 0x000000ff00087202 */ /* 0x000fc60000000f00 */
        /* <DEDUP_REMOVED lines=12> */
[----:B------:R-:W-:Y:S01]  /*1410*/  IMAD.MOV.U32 R2, RZ, RZ, RZ ;  /* 0x000000ffff027224 */ /* 0x000fe200078e00ff */
[----:B------:R-:W-:-:S05]  /*1420*/  IADD3 R13, PT, PT, -R13, -0x43300000, RZ ;  /* 0xbcd000000d0d7810 */ /* 0x000fca0007ffe1ff */
[----:B------:R-:W-:-:S03]  /*1430*/  DFMA R2, R16, -R2, R14 ;  /* 0x800000021002722b */ /* 0x000fc6000000000e */
[----:B------:R-:W-:-:S07]  /*1440*/  LOP3.LUT R7, R9, R7, RZ, 0x3c, !PT ;  /* 0x0000000709077212 */ /* 0x000fce00078e3cff */
[----:B------:R-:W-:-:S04]  /*1450*/  FSETP.NEU.AND P0, PT, |R3|, R13, PT ;  /* 0x0000000d0300720b */ /* 0x000fc80003f0d200 */
[----:B------:R-:W-:Y:S02]  /*1460*/  FSEL R16, R8, R16, !P0 ;  /* 0x0000001008107208 */ /* 0x000fe40004000000 */
[----:B------:R-:W-:Y:S01]  /*1470*/  FSEL R17, R7, R17, !P0 ;  /* 0x0000001107117208 */ /* 0x000fe20004000000 */
[----:B------:R-:W-:Y:S06]  /*1480*/  BRA `(.L_x_40) ;  /* 0x0000000000547947 */ /* 0x000fec0003800000 */
.L_x_39:
        /* <DEDUP_REMOVED lines=16> */
.L_x_42:
[----:B------:R-:W-:Y:S01]  /*1590*/  LOP3.LUT R17, R7, 0x80000, RZ, 0xfc, !PT ;  /* 0x0008000007117812 */ /* 0x000fe200078efcff */
[----:B------:R-:W-:Y:S01]  /*15a0*/  IMAD.MOV.U32 R16, RZ, RZ, R6 ;  /* 0x000000ffff107224 */ /* 0x000fe200078e0006 */
[----:B------:R-:W-:Y:S06]  /*15b0*/  BRA `(.L_x_40) ;  /* 0x0000000000087947 */ /* 0x000fec0003800000 */
.L_x_41:
[----:B------:R-:W-:Y:S02]  /*15c0*/  LOP3.LUT R17, R9, 0x80000, RZ, 0xfc, !PT ;  /* 0x0008000009117812 */ /* 0x000fe400078efcff */
[----:B------:R-:W-:-:S07]  /*15d0*/  MOV R16, R8 ;  /* 0x0000000800107202 */ /* 0x000fce0000000f00 */
.L_x_40:
[----:B------:R-:W-:Y:S02]  /*15e0*/  IMAD.MOV.U32 R13, RZ, RZ, 0x0 ;  /* 0x00000000ff0d7424 */ /* 0x000fe400078e00ff */
[----:B------:R-:W-:Y:S02]  /*15f0*/  IMAD.MOV.U32 R2, RZ, RZ, R16 ;  /* 0x000000ffff027224 */ /* 0x000fe400078e0010 */
[----:B------:R-:W-:Y:S01]  /*1600*/  IMAD.MOV.U32 R3, RZ, RZ, R17 ;  /* 0x000000ffff037224 */ /* 0x000fe200078e0011 */
[----:B------:R-:W-:Y:S06]  /*1610*/  RET.REL.NODEC R12 `(_Z9meanImagePdS_ii) ;  /* 0xffffffe80c787950 */ /* 0x000fec0003c3ffff */
.L_x_43:
        /* <DEDUP_REMOVED lines=14> */
.L_x_46:


//--------------------- .nv.shared.reserved.0     --------------------------
	.section	.nv.shared.reserved.0,"aw",@nobits
	.weak		__nv_reservedSMEM_offset_0_alias
	.size		__nv_reservedSMEM_offset_0_alias, 0, 64
	.other		__nv_reservedSMEM_offset_0_alias,@"STO_CUDA_RESERVED_SHARED STV_DEFAULT"
__nv_reservedSMEM_offset_0_alias:
	.zero		0
	.zero		64


//--------------------- .nv.shared._Z9meanImagePdS_ii --------------------------
	.section	.nv.shared._Z9meanImagePdS_ii,"aw",@nobits
	.sectionflags	@""
	.align	8
.nv.shared._Z9meanImagePdS_ii:
	.zero		9216


//--------------------- .nv.constant0._Z10estimationPdS_Piii --------------------------
	.section	.nv.constant0._Z10estimationPdS_Piii,"a",@progbits
	.sectionflags	@""
	.align	4
.nv.constant0._Z10estimationPdS_Piii:
	.zero		928


//--------------------- .nv.constant0._Z11correlationPdS_iS_ --------------------------
	.section	.nv.constant0._Z11correlationPdS_iS_,"a",@progbits
	.sectionflags	@""
	.align	4
.nv.constant0._Z11correlationPdS_iS_:
	.zero		928


//--------------------- .nv.constant0._Z9meanImagePdS_ii --------------------------
	.section	.nv.constant0._Z9meanImagePdS_ii,"a",@progbits
	.sectionflags	@""
	.align	4
.nv.constant0._Z9meanImagePdS_ii:
	.zero		920


//--------------------- SYMBOLS --------------------------

	.type		.nv.reservedSmem.offset0,@object
	.size		.nv.reservedSmem.offset0,0x4
	.type		.nv.reservedSmem.cap,@object
	.size		.nv.reservedSmem.cap,0x4
